//
// Generated by NVIDIA NVVM Compiler
//
// Compiler Build ID: CL-36424714
// Cuda compilation tools, release 13.0, V13.0.88
// Based on NVVM 20.0.0
//

.version 9.0
.target sm_100
.address_size 64

	// .globl	_Z9matrixMulPKfS0_Pfiiiff
// _ZZ9matrixMulPKfS0_PfiiiffE4subA has been demoted
// _ZZ9matrixMulPKfS0_PfiiiffE4subB has been demoted

.visible .entry _Z9matrixMulPKfS0_Pfiiiff(
	.param .u64 .ptr .align 1 _Z9matrixMulPKfS0_Pfiiiff_param_0,
	.param .u64 .ptr .align 1 _Z9matrixMulPKfS0_Pfiiiff_param_1,
	.param .u64 .ptr .align 1 _Z9matrixMulPKfS0_Pfiiiff_param_2,
	.param .u32 _Z9matrixMulPKfS0_Pfiiiff_param_3,
	.param .u32 _Z9matrixMulPKfS0_Pfiiiff_param_4,
	.param .u32 _Z9matrixMulPKfS0_Pfiiiff_param_5,
	.param .f32 _Z9matrixMulPKfS0_Pfiiiff_param_6,
	.param .f32 _Z9matrixMulPKfS0_Pfiiiff_param_7
)
{
	.reg .pred 	%p<3>;
	.reg .b32 	%r<64>;
	.reg .b32 	%f<1103>;
	.reg .b64 	%rd<40>;
	// demoted variable
	.shared .align 4 .b8 _ZZ9matrixMulPKfS0_PfiiiffE4subA[4128];
	// demoted variable
	.shared .align 4 .b8 _ZZ9matrixMulPKfS0_PfiiiffE4subB[4096];
	ld.param.u64 	%rd5, [_Z9matrixMulPKfS0_Pfiiiff_param_0];
	ld.param.u32 	%r11, [_Z9matrixMulPKfS0_Pfiiiff_param_5];
	mov.u32 	%r12, %ctaid.x;
	mov.u32 	%r1, %ntid.x;
	mul.lo.s32 	%r2, %r12, %r1;
	mov.u32 	%r13, %ctaid.y;
	mov.u32 	%r14, %ntid.y;
	mul.lo.s32 	%r15, %r14, %r13;
	shl.b32 	%r3, %r15, 3;
	mov.u32 	%r4, %tid.x;
	mov.u32 	%r5, %tid.y;
	setp.lt.s32 	%p1, %r11, 1;
	mov.f32 	%f1039, 0f00000000;
	mov.f32 	%f1040, %f1039;
	mov.f32 	%f1041, %f1039;
	mov.f32 	%f1042, %f1039;
	mov.f32 	%f1043, %f1039;
	mov.f32 	%f1044, %f1039;
	mov.f32 	%f1045, %f1039;
	mov.f32 	%f1046, %f1039;
	mov.f32 	%f1047, %f1039;
	mov.f32 	%f1048, %f1039;
	mov.f32 	%f1049, %f1039;
	mov.f32 	%f1050, %f1039;
	mov.f32 	%f1051, %f1039;
	mov.f32 	%f1052, %f1039;
	mov.f32 	%f1053, %f1039;
	mov.f32 	%f1054, %f1039;
	mov.f32 	%f1055, %f1039;
	mov.f32 	%f1056, %f1039;
	mov.f32 	%f1057, %f1039;
	mov.f32 	%f1058, %f1039;
	mov.f32 	%f1059, %f1039;
	mov.f32 	%f1060, %f1039;
	mov.f32 	%f1061, %f1039;
	mov.f32 	%f1062, %f1039;
	mov.f32 	%f1063, %f1039;
	mov.f32 	%f1064, %f1039;
	mov.f32 	%f1065, %f1039;
	mov.f32 	%f1066, %f1039;
	mov.f32 	%f1067, %f1039;
	mov.f32 	%f1068, %f1039;
	mov.f32 	%f1069, %f1039;
	mov.f32 	%f1070, %f1039;
	mov.f32 	%f1071, %f1039;
	mov.f32 	%f1072, %f1039;
	mov.f32 	%f1073, %f1039;
	mov.f32 	%f1074, %f1039;
	mov.f32 	%f1075, %f1039;
	mov.f32 	%f1076, %f1039;
	mov.f32 	%f1077, %f1039;
	mov.f32 	%f1078, %f1039;
	mov.f32 	%f1079, %f1039;
	mov.f32 	%f1080, %f1039;
	mov.f32 	%f1081, %f1039;
	mov.f32 	%f1082, %f1039;
	mov.f32 	%f1083, %f1039;
	mov.f32 	%f1084, %f1039;
	mov.f32 	%f1085, %f1039;
	mov.f32 	%f1086, %f1039;
	mov.f32 	%f1087, %f1039;
	mov.f32 	%f1088, %f1039;
	mov.f32 	%f1089, %f1039;
	mov.f32 	%f1090, %f1039;
	mov.f32 	%f1091, %f1039;
	mov.f32 	%f1092, %f1039;
	mov.f32 	%f1093, %f1039;
	mov.f32 	%f1094, %f1039;
	mov.f32 	%f1095, %f1039;
	mov.f32 	%f1096, %f1039;
	mov.f32 	%f1097, %f1039;
	mov.f32 	%f1098, %f1039;
	mov.f32 	%f1099, %f1039;
	mov.f32 	%f1100, %f1039;
	mov.f32 	%f1101, %f1039;
	mov.f32 	%f1102, %f1039;
	@%p1 bra 	$L__BB0_3;
	ld.param.u32 	%r60, [_Z9matrixMulPKfS0_Pfiiiff_param_5];
	ld.param.u32 	%r57, [_Z9matrixMulPKfS0_Pfiiiff_param_4];
	mad.lo.s32 	%r17, %r4, %r1, %r5;
	shl.b32 	%r18, %r17, 2;
	shr.u32 	%r19, %r17, 1;
	and.b32  	%r20, %r18, 4;
	mad.lo.s32 	%r21, %r60, %r19, %r20;
	shr.u32 	%r22, %r17, 5;
	and.b32  	%r23, %r18, 124;
	mul.lo.s32 	%r24, %r57, %r22;
	cvt.s64.s32 	%rd8, %r24;
	add.s32 	%r25, %r23, %r3;
	cvt.u64.u32 	%rd9, %r25;
	add.s64 	%rd1, %rd9, %rd8;
	mul.wide.u32 	%rd10, %r60, %r2;
	shl.b64 	%rd11, %rd10, 5;
	mul.wide.u32 	%rd12, %r21, 4;
	add.s64 	%rd13, %rd11, %rd12;
	cvta.to.global.u64 	%rd14, %rd5;
	add.s64 	%rd39, %rd14, %rd13;
	mov.f32 	%f1039, 0f00000000;
	mov.b32 	%r62, 0;
	mov.u32 	%r63, %r62;
$L__BB0_2:
	ld.param.u32 	%r61, [_Z9matrixMulPKfS0_Pfiiiff_param_5];
	ld.param.u32 	%r58, [_Z9matrixMulPKfS0_Pfiiiff_param_4];
	ld.param.u64 	%rd37, [_Z9matrixMulPKfS0_Pfiiiff_param_1];
	ld.global.v4.f32 	{%f197, %f198, %f199, %f200}, [%rd39];
	mov.u32 	%r27, %ntid.x;
	mov.u32 	%r28, %tid.y;
	mad.lo.s32 	%r29, %r4, %r27, %r28;
	shl.b32 	%r30, %r29, 2;
	and.b32  	%r31, %r30, 4;
	shr.u32 	%r32, %r29, 1;
	mad.lo.s32 	%r33, %r31, 129, %r32;
	shl.b32 	%r34, %r33, 2;
	mov.u32 	%r35, _ZZ9matrixMulPKfS0_PfiiiffE4subA;
	add.s32 	%r36, %r35, %r34;
	st.shared.f32 	[%r36], %f197;
	st.shared.f32 	[%r36+516], %f198;
	st.shared.f32 	[%r36+1032], %f199;
	st.shared.f32 	[%r36+1548], %f200;
	cvt.s64.s32 	%rd15, %r62;
	add.s64 	%rd16, %rd1, %rd15;
	cvta.to.global.u64 	%rd17, %rd37;
	shl.b64 	%rd18, %rd16, 2;
	add.s64 	%rd19, %rd17, %rd18;
	ld.global.v4.f32 	{%f201, %f202, %f203, %f204}, [%rd19];
	shl.b32 	%r37, %r29, 4;
	mov.u32 	%r38, _ZZ9matrixMulPKfS0_PfiiiffE4subB;
	add.s32 	%r39, %r38, %r37;
	st.shared.v4.f32 	[%r39], {%f201, %f202, %f203, %f204};
	bar.sync 	0;
	shl.b32 	%r40, %r28, 5;
	add.s32 	%r41, %r38, %r40;
	ld.shared.f32 	%f205, [%r41];
	ld.shared.f32 	%f206, [%r41+4];
	ld.shared.f32 	%f207, [%r41+8];
	ld.shared.f32 	%f208, [%r41+12];
	ld.shared.f32 	%f209, [%r41+16];
	ld.shared.f32 	%f210, [%r41+20];
	ld.shared.f32 	%f211, [%r41+24];
	ld.shared.f32 	%f212, [%r41+28];
	shl.b32 	%r42, %r4, 5;
	add.s32 	%r43, %r35, %r42;
	ld.shared.f32 	%f213, [%r43];
	fma.rn.f32 	%f214, %f213, %f205, %f1094;
	fma.rn.f32 	%f215, %f213, %f206, %f1093;
	fma.rn.f32 	%f216, %f213, %f207, %f1092;
	fma.rn.f32 	%f217, %f213, %f208, %f1091;
	fma.rn.f32 	%f218, %f213, %f209, %f1090;
	fma.rn.f32 	%f219, %f213, %f210, %f1089;
	fma.rn.f32 	%f220, %f213, %f211, %f1088;
	fma.rn.f32 	%f221, %f213, %f212, %f1087;
	ld.shared.f32 	%f222, [%r43+4];
	fma.rn.f32 	%f223, %f222, %f205, %f1086;
	fma.rn.f32 	%f224, %f222, %f206, %f1085;
	fma.rn.f32 	%f225, %f222, %f207, %f1084;
	fma.rn.f32 	%f226, %f222, %f208, %f1083;
	fma.rn.f32 	%f227, %f222, %f209, %f1082;
	fma.rn.f32 	%f228, %f222, %f210, %f1081;
	fma.rn.f32 	%f229, %f222, %f211, %f1080;
	fma.rn.f32 	%f230, %f222, %f212, %f1079;
	ld.shared.f32 	%f231, [%r43+8];
	fma.rn.f32 	%f232, %f231, %f205, %f1078;
	fma.rn.f32 	%f233, %f231, %f206, %f1077;
	fma.rn.f32 	%f234, %f231, %f207, %f1076;
	fma.rn.f32 	%f235, %f231, %f208, %f1075;
	fma.rn.f32 	%f236, %f231, %f209, %f1074;
	fma.rn.f32 	%f237, %f231, %f210, %f1073;
	fma.rn.f32 	%f238, %f231, %f211, %f1072;
	fma.rn.f32 	%f239, %f231, %f212, %f1071;
	ld.shared.f32 	%f240, [%r43+12];
	fma.rn.f32 	%f241, %f240, %f205, %f1070;
	fma.rn.f32 	%f242, %f240, %f206, %f1069;
	fma.rn.f32 	%f243, %f240, %f207, %f1068;
	fma.rn.f32 	%f244, %f240, %f208, %f1067;
	fma.rn.f32 	%f245, %f240, %f209, %f1066;
	fma.rn.f32 	%f246, %f240, %f210, %f1065;
	fma.rn.f32 	%f247, %f240, %f211, %f1064;
	fma.rn.f32 	%f248, %f240, %f212, %f1063;
	ld.shared.f32 	%f249, [%r43+16];
	fma.rn.f32 	%f250, %f249, %f205, %f1062;
	fma.rn.f32 	%f251, %f249, %f206, %f1061;
	fma.rn.f32 	%f252, %f249, %f207, %f1060;
	fma.rn.f32 	%f253, %f249, %f208, %f1059;
	fma.rn.f32 	%f254, %f249, %f209, %f1058;
	fma.rn.f32 	%f255, %f249, %f210, %f1057;
	fma.rn.f32 	%f256, %f249, %f211, %f1056;
	fma.rn.f32 	%f257, %f249, %f212, %f1055;
	ld.shared.f32 	%f258, [%r43+20];
	fma.rn.f32 	%f259, %f258, %f205, %f1054;
	fma.rn.f32 	%f260, %f258, %f206, %f1053;
	fma.rn.f32 	%f261, %f258, %f207, %f1052;
	fma.rn.f32 	%f262, %f258, %f208, %f1051;
	fma.rn.f32 	%f263, %f258, %f209, %f1050;
	fma.rn.f32 	%f264, %f258, %f210, %f1049;
	fma.rn.f32 	%f265, %f258, %f211, %f1048;
	fma.rn.f32 	%f266, %f258, %f212, %f1047;
	ld.shared.f32 	%f267, [%r43+24];
	fma.rn.f32 	%f268, %f267, %f205, %f1046;
	fma.rn.f32 	%f269, %f267, %f206, %f1045;
	fma.rn.f32 	%f270, %f267, %f207, %f1044;
	fma.rn.f32 	%f271, %f267, %f208, %f1043;
	fma.rn.f32 	%f272, %f267, %f209, %f1042;
	fma.rn.f32 	%f273, %f267, %f210, %f1041;
	fma.rn.f32 	%f274, %f267, %f211, %f1040;
	fma.rn.f32 	%f275, %f267, %f212, %f1039;
	ld.shared.f32 	%f276, [%r43+28];
	fma.rn.f32 	%f277, %f276, %f205, %f1095;
	fma.rn.f32 	%f278, %f276, %f206, %f1096;
	fma.rn.f32 	%f279, %f276, %f207, %f1097;
	fma.rn.f32 	%f280, %f276, %f208, %f1098;
	fma.rn.f32 	%f281, %f276, %f209, %f1099;
	fma.rn.f32 	%f282, %f276, %f210, %f1100;
	fma.rn.f32 	%f283, %f276, %f211, %f1101;
	fma.rn.f32 	%f284, %f276, %f212, %f1102;
	ld.shared.f32 	%f285, [%r41+512];
	ld.shared.f32 	%f286, [%r41+516];
	ld.shared.f32 	%f287, [%r41+520];
	ld.shared.f32 	%f288, [%r41+524];
	ld.shared.f32 	%f289, [%r41+528];
	ld.shared.f32 	%f290, [%r41+532];
	ld.shared.f32 	%f291, [%r41+536];
	ld.shared.f32 	%f292, [%r41+540];
	ld.shared.f32 	%f293, [%r43+516];
	fma.rn.f32 	%f294, %f293, %f285, %f214;
	fma.rn.f32 	%f295, %f293, %f286, %f215;
	fma.rn.f32 	%f296, %f293, %f287, %f216;
	fma.rn.f32 	%f297, %f293, %f288, %f217;
	fma.rn.f32 	%f298, %f293, %f289, %f218;
	fma.rn.f32 	%f299, %f293, %f290, %f219;
	fma.rn.f32 	%f300, %f293, %f291, %f220;
	fma.rn.f32 	%f301, %f293, %f292, %f221;
	ld.shared.f32 	%f302, [%r43+520];
	fma.rn.f32 	%f303, %f302, %f285, %f223;
	fma.rn.f32 	%f304, %f302, %f286, %f224;
	fma.rn.f32 	%f305, %f302, %f287, %f225;
	fma.rn.f32 	%f306, %f302, %f288, %f226;
	fma.rn.f32 	%f307, %f302, %f289, %f227;
	fma.rn.f32 	%f308, %f302, %f290, %f228;
	fma.rn.f32 	%f309, %f302, %f291, %f229;
	fma.rn.f32 	%f310, %f302, %f292, %f230;
	ld.shared.f32 	%f311, [%r43+524];
	fma.rn.f32 	%f312, %f311, %f285, %f232;
	fma.rn.f32 	%f313, %f311, %f286, %f233;
	fma.rn.f32 	%f314, %f311, %f287, %f234;
	fma.rn.f32 	%f315, %f311, %f288, %f235;
	fma.rn.f32 	%f316, %f311, %f289, %f236;
	fma.rn.f32 	%f317, %f311, %f290, %f237;
	fma.rn.f32 	%f318, %f311, %f291, %f238;
	fma.rn.f32 	%f319, %f311, %f292, %f239;
	ld.shared.f32 	%f320, [%r43+528];
	fma.rn.f32 	%f321, %f320, %f285, %f241;
	fma.rn.f32 	%f322, %f320, %f286, %f242;
	fma.rn.f32 	%f323, %f320, %f287, %f243;
	fma.rn.f32 	%f324, %f320, %f288, %f244;
	fma.rn.f32 	%f325, %f320, %f289, %f245;
	fma.rn.f32 	%f326, %f320, %f290, %f246;
	fma.rn.f32 	%f327, %f320, %f291, %f247;
	fma.rn.f32 	%f328, %f320, %f292, %f248;
	ld.shared.f32 	%f329, [%r43+532];
	fma.rn.f32 	%f330, %f329, %f285, %f250;
	fma.rn.f32 	%f331, %f329, %f286, %f251;
	fma.rn.f32 	%f332, %f329, %f287, %f252;
	fma.rn.f32 	%f333, %f329, %f288, %f253;
	fma.rn.f32 	%f334, %f329, %f289, %f254;
	fma.rn.f32 	%f335, %f329, %f290, %f255;
	fma.rn.f32 	%f336, %f329, %f291, %f256;
	fma.rn.f32 	%f337, %f329, %f292, %f257;
	ld.shared.f32 	%f338, [%r43+536];
	fma.rn.f32 	%f339, %f338, %f285, %f259;
	fma.rn.f32 	%f340, %f338, %f286, %f260;
	fma.rn.f32 	%f341, %f338, %f287, %f261;
	fma.rn.f32 	%f342, %f338, %f288, %f262;
	fma.rn.f32 	%f343, %f338, %f289, %f263;
	fma.rn.f32 	%f344, %f338, %f290, %f264;
	fma.rn.f32 	%f345, %f338, %f291, %f265;
	fma.rn.f32 	%f346, %f338, %f292, %f266;
	ld.shared.f32 	%f347, [%r43+540];
	fma.rn.f32 	%f348, %f347, %f285, %f268;
	fma.rn.f32 	%f349, %f347, %f286, %f269;
	fma.rn.f32 	%f350, %f347, %f287, %f270;
	fma.rn.f32 	%f351, %f347, %f288, %f271;
	fma.rn.f32 	%f352, %f347, %f289, %f272;
	fma.rn.f32 	%f353, %f347, %f290, %f273;
	fma.rn.f32 	%f354, %f347, %f291, %f274;
	fma.rn.f32 	%f355, %f347, %f292, %f275;
	ld.shared.f32 	%f356, [%r43+544];
	fma.rn.f32 	%f357, %f356, %f285, %f277;
	fma.rn.f32 	%f358, %f356, %f286, %f278;
	fma.rn.f32 	%f359, %f356, %f287, %f279;
	fma.rn.f32 	%f360, %f356, %f288, %f280;
	fma.rn.f32 	%f361, %f356, %f289, %f281;
	fma.rn.f32 	%f362, %f356, %f290, %f282;
	fma.rn.f32 	%f363, %f356, %f291, %f283;
	fma.rn.f32 	%f364, %f356, %f292, %f284;
	ld.shared.f32 	%f365, [%r41+1024];
	ld.shared.f32 	%f366, [%r41+1028];
	ld.shared.f32 	%f367, [%r41+1032];
	ld.shared.f32 	%f368, [%r41+1036];
	ld.shared.f32 	%f369, [%r41+1040];
	ld.shared.f32 	%f370, [%r41+1044];
	ld.shared.f32 	%f371, [%r41+1048];
	ld.shared.f32 	%f372, [%r41+1052];
	ld.shared.f32 	%f373, [%r43+1032];
	fma.rn.f32 	%f374, %f373, %f365, %f294;
	fma.rn.f32 	%f375, %f373, %f366, %f295;
	fma.rn.f32 	%f376, %f373, %f367, %f296;
	fma.rn.f32 	%f377, %f373, %f368, %f297;
	fma.rn.f32 	%f378, %f373, %f369, %f298;
	fma.rn.f32 	%f379, %f373, %f370, %f299;
	fma.rn.f32 	%f380, %f373, %f371, %f300;
	fma.rn.f32 	%f381, %f373, %f372, %f301;
	ld.shared.f32 	%f382, [%r43+1036];
	fma.rn.f32 	%f383, %f382, %f365, %f303;
	fma.rn.f32 	%f384, %f382, %f366, %f304;
	fma.rn.f32 	%f385, %f382, %f367, %f305;
	fma.rn.f32 	%f386, %f382, %f368, %f306;
	fma.rn.f32 	%f387, %f382, %f369, %f307;
	fma.rn.f32 	%f388, %f382, %f370, %f308;
	fma.rn.f32 	%f389, %f382, %f371, %f309;
	fma.rn.f32 	%f390, %f382, %f372, %f310;
	ld.shared.f32 	%f391, [%r43+1040];
	fma.rn.f32 	%f392, %f391, %f365, %f312;
	fma.rn.f32 	%f393, %f391, %f366, %f313;
	fma.rn.f32 	%f394, %f391, %f367, %f314;
	fma.rn.f32 	%f395, %f391, %f368, %f315;
	fma.rn.f32 	%f396, %f391, %f369, %f316;
	fma.rn.f32 	%f397, %f391, %f370, %f317;
	fma.rn.f32 	%f398, %f391, %f371, %f318;
	fma.rn.f32 	%f399, %f391, %f372, %f319;
	ld.shared.f32 	%f400, [%r43+1044];
	fma.rn.f32 	%f401, %f400, %f365, %f321;
	fma.rn.f32 	%f402, %f400, %f366, %f322;
	fma.rn.f32 	%f403, %f400, %f367, %f323;
	fma.rn.f32 	%f404, %f400, %f368, %f324;
	fma.rn.f32 	%f405, %f400, %f369, %f325;
	fma.rn.f32 	%f406, %f400, %f370, %f326;
	fma.rn.f32 	%f407, %f400, %f371, %f327;
	fma.rn.f32 	%f408, %f400, %f372, %f328;
	ld.shared.f32 	%f409, [%r43+1048];
	fma.rn.f32 	%f410, %f409, %f365, %f330;
	fma.rn.f32 	%f411, %f409, %f366, %f331;
	fma.rn.f32 	%f412, %f409, %f367, %f332;
	fma.rn.f32 	%f413, %f409, %f368, %f333;
	fma.rn.f32 	%f414, %f409, %f369, %f334;
	fma.rn.f32 	%f415, %f409, %f370, %f335;
	fma.rn.f32 	%f416, %f409, %f371, %f336;
	fma.rn.f32 	%f417, %f409, %f372, %f337;
	ld.shared.f32 	%f418, [%r43+1052];
	fma.rn.f32 	%f419, %f418, %f365, %f339;
	fma.rn.f32 	%f420, %f418, %f366, %f340;
	fma.rn.f32 	%f421, %f418, %f367, %f341;
	fma.rn.f32 	%f422, %f418, %f368, %f342;
	fma.rn.f32 	%f423, %f418, %f369, %f343;
	fma.rn.f32 	%f424, %f418, %f370, %f344;
	fma.rn.f32 	%f425, %f418, %f371, %f345;
	fma.rn.f32 	%f426, %f418, %f372, %f346;
	ld.shared.f32 	%f427, [%r43+1056];
	fma.rn.f32 	%f428, %f427, %f365, %f348;
	fma.rn.f32 	%f429, %f427, %f366, %f349;
	fma.rn.f32 	%f430, %f427, %f367, %f350;
	fma.rn.f32 	%f431, %f427, %f368, %f351;
	fma.rn.f32 	%f432, %f427, %f369, %f352;
	fma.rn.f32 	%f433, %f427, %f370, %f353;
	fma.rn.f32 	%f434, %f427, %f371, %f354;
	fma.rn.f32 	%f435, %f427, %f372, %f355;
	ld.shared.f32 	%f436, [%r43+1060];
	fma.rn.f32 	%f437, %f436, %f365, %f357;
	fma.rn.f32 	%f438, %f436, %f366, %f358;
	fma.rn.f32 	%f439, %f436, %f367, %f359;
	fma.rn.f32 	%f440, %f436, %f368, %f360;
	fma.rn.f32 	%f441, %f436, %f369, %f361;
	fma.rn.f32 	%f442, %f436, %f370, %f362;
	fma.rn.f32 	%f443, %f436, %f371, %f363;
	fma.rn.f32 	%f444, %f436, %f372, %f364;
	ld.shared.f32 	%f445, [%r41+1536];
	ld.shared.f32 	%f446, [%r41+1540];
	ld.shared.f32 	%f447, [%r41+1544];
	ld.shared.f32 	%f448, [%r41+1548];
	ld.shared.f32 	%f449, [%r41+1552];
	ld.shared.f32 	%f450, [%r41+1556];
	ld.shared.f32 	%f451, [%r41+1560];
	ld.shared.f32 	%f452, [%r41+1564];
	ld.shared.f32 	%f453, [%r43+1548];
	fma.rn.f32 	%f454, %f453, %f445, %f374;
	fma.rn.f32 	%f455, %f453, %f446, %f375;
	fma.rn.f32 	%f456, %f453, %f447, %f376;
	fma.rn.f32 	%f457, %f453, %f448, %f377;
	fma.rn.f32 	%f458, %f453, %f449, %f378;
	fma.rn.f32 	%f459, %f453, %f450, %f379;
	fma.rn.f32 	%f460, %f453, %f451, %f380;
	fma.rn.f32 	%f461, %f453, %f452, %f381;
	ld.shared.f32 	%f462, [%r43+1552];
	fma.rn.f32 	%f463, %f462, %f445, %f383;
	fma.rn.f32 	%f464, %f462, %f446, %f384;
	fma.rn.f32 	%f465, %f462, %f447, %f385;
	fma.rn.f32 	%f466, %f462, %f448, %f386;
	fma.rn.f32 	%f467, %f462, %f449, %f387;
	fma.rn.f32 	%f468, %f462, %f450, %f388;
	fma.rn.f32 	%f469, %f462, %f451, %f389;
	fma.rn.f32 	%f470, %f462, %f452, %f390;
	ld.shared.f32 	%f471, [%r43+1556];
	fma.rn.f32 	%f472, %f471, %f445, %f392;
	fma.rn.f32 	%f473, %f471, %f446, %f393;
	fma.rn.f32 	%f474, %f471, %f447, %f394;
	fma.rn.f32 	%f475, %f471, %f448, %f395;
	fma.rn.f32 	%f476, %f471, %f449, %f396;
	fma.rn.f32 	%f477, %f471, %f450, %f397;
	fma.rn.f32 	%f478, %f471, %f451, %f398;
	fma.rn.f32 	%f479, %f471, %f452, %f399;
	ld.shared.f32 	%f480, [%r43+1560];
	fma.rn.f32 	%f481, %f480, %f445, %f401;
	fma.rn.f32 	%f482, %f480, %f446, %f402;
	fma.rn.f32 	%f483, %f480, %f447, %f403;
	fma.rn.f32 	%f484, %f480, %f448, %f404;
	fma.rn.f32 	%f485, %f480, %f449, %f405;
	fma.rn.f32 	%f486, %f480, %f450, %f406;
	fma.rn.f32 	%f487, %f480, %f451, %f407;
	fma.rn.f32 	%f488, %f480, %f452, %f408;
	ld.shared.f32 	%f489, [%r43+1564];
	fma.rn.f32 	%f490, %f489, %f445, %f410;
	fma.rn.f32 	%f491, %f489, %f446, %f411;
	fma.rn.f32 	%f492, %f489, %f447, %f412;
	fma.rn.f32 	%f493, %f489, %f448, %f413;
	fma.rn.f32 	%f494, %f489, %f449, %f414;
	fma.rn.f32 	%f495, %f489, %f450, %f415;
	fma.rn.f32 	%f496, %f489, %f451, %f416;
	fma.rn.f32 	%f497, %f489, %f452, %f417;
	ld.shared.f32 	%f498, [%r43+1568];
	fma.rn.f32 	%f499, %f498, %f445, %f419;
	fma.rn.f32 	%f500, %f498, %f446, %f420;
	fma.rn.f32 	%f501, %f498, %f447, %f421;
	fma.rn.f32 	%f502, %f498, %f448, %f422;
	fma.rn.f32 	%f503, %f498, %f449, %f423;
	fma.rn.f32 	%f504, %f498, %f450, %f424;
	fma.rn.f32 	%f505, %f498, %f451, %f425;
	fma.rn.f32 	%f506, %f498, %f452, %f426;
	ld.shared.f32 	%f507, [%r43+1572];
	fma.rn.f32 	%f508, %f507, %f445, %f428;
	fma.rn.f32 	%f509, %f507, %f446, %f429;
	fma.rn.f32 	%f510, %f507, %f447, %f430;
	fma.rn.f32 	%f511, %f507, %f448, %f431;
	fma.rn.f32 	%f512, %f507, %f449, %f432;
	fma.rn.f32 	%f513, %f507, %f450, %f433;
	fma.rn.f32 	%f514, %f507, %f451, %f434;
	fma.rn.f32 	%f515, %f507, %f452, %f435;
	ld.shared.f32 	%f516, [%r43+1576];
	fma.rn.f32 	%f517, %f516, %f445, %f437;
	fma.rn.f32 	%f518, %f516, %f446, %f438;
	fma.rn.f32 	%f519, %f516, %f447, %f439;
	fma.rn.f32 	%f520, %f516, %f448, %f440;
	fma.rn.f32 	%f521, %f516, %f449, %f441;
	fma.rn.f32 	%f522, %f516, %f450, %f442;
	fma.rn.f32 	%f523, %f516, %f451, %f443;
	fma.rn.f32 	%f524, %f516, %f452, %f444;
	ld.shared.f32 	%f525, [%r41+2048];
	ld.shared.f32 	%f526, [%r41+2052];
	ld.shared.f32 	%f527, [%r41+2056];
	ld.shared.f32 	%f528, [%r41+2060];
	ld.shared.f32 	%f529, [%r41+2064];
	ld.shared.f32 	%f530, [%r41+2068];
	ld.shared.f32 	%f531, [%r41+2072];
	ld.shared.f32 	%f532, [%r41+2076];
	ld.shared.f32 	%f533, [%r43+2064];
	fma.rn.f32 	%f534, %f533, %f525, %f454;
	fma.rn.f32 	%f535, %f533, %f526, %f455;
	fma.rn.f32 	%f536, %f533, %f527, %f456;
	fma.rn.f32 	%f537, %f533, %f528, %f457;
	fma.rn.f32 	%f538, %f533, %f529, %f458;
	fma.rn.f32 	%f539, %f533, %f530, %f459;
	fma.rn.f32 	%f540, %f533, %f531, %f460;
	fma.rn.f32 	%f541, %f533, %f532, %f461;
	ld.shared.f32 	%f542, [%r43+2068];
	fma.rn.f32 	%f543, %f542, %f525, %f463;
	fma.rn.f32 	%f544, %f542, %f526, %f464;
	fma.rn.f32 	%f545, %f542, %f527, %f465;
	fma.rn.f32 	%f546, %f542, %f528, %f466;
	fma.rn.f32 	%f547, %f542, %f529, %f467;
	fma.rn.f32 	%f548, %f542, %f530, %f468;
	fma.rn.f32 	%f549, %f542, %f531, %f469;
	fma.rn.f32 	%f550, %f542, %f532, %f470;
	ld.shared.f32 	%f551, [%r43+2072];
	fma.rn.f32 	%f552, %f551, %f525, %f472;
	fma.rn.f32 	%f553, %f551, %f526, %f473;
	fma.rn.f32 	%f554, %f551, %f527, %f474;
	fma.rn.f32 	%f555, %f551, %f528, %f475;
	fma.rn.f32 	%f556, %f551, %f529, %f476;
	fma.rn.f32 	%f557, %f551, %f530, %f477;
	fma.rn.f32 	%f558, %f551, %f531, %f478;
	fma.rn.f32 	%f559, %f551, %f532, %f479;
	ld.shared.f32 	%f560, [%r43+2076];
	fma.rn.f32 	%f561, %f560, %f525, %f481;
	fma.rn.f32 	%f562, %f560, %f526, %f482;
	fma.rn.f32 	%f563, %f560, %f527, %f483;
	fma.rn.f32 	%f564, %f560, %f528, %f484;
	fma.rn.f32 	%f565, %f560, %f529, %f485;
	fma.rn.f32 	%f566, %f560, %f530, %f486;
	fma.rn.f32 	%f567, %f560, %f531, %f487;
	fma.rn.f32 	%f568, %f560, %f532, %f488;
	ld.shared.f32 	%f569, [%r43+2080];
	fma.rn.f32 	%f570, %f569, %f525, %f490;
	fma.rn.f32 	%f571, %f569, %f526, %f491;
	fma.rn.f32 	%f572, %f569, %f527, %f492;
	fma.rn.f32 	%f573, %f569, %f528, %f493;
	fma.rn.f32 	%f574, %f569, %f529, %f494;
	fma.rn.f32 	%f575, %f569, %f530, %f495;
	fma.rn.f32 	%f576, %f569, %f531, %f496;
	fma.rn.f32 	%f577, %f569, %f532, %f497;
	ld.shared.f32 	%f578, [%r43+2084];
	fma.rn.f32 	%f579, %f578, %f525, %f499;
	fma.rn.f32 	%f580, %f578, %f526, %f500;
	fma.rn.f32 	%f581, %f578, %f527, %f501;
	fma.rn.f32 	%f582, %f578, %f528, %f502;
	fma.rn.f32 	%f583, %f578, %f529, %f503;
	fma.rn.f32 	%f584, %f578, %f530, %f504;
	fma.rn.f32 	%f585, %f578, %f531, %f505;
	fma.rn.f32 	%f586, %f578, %f532, %f506;
	ld.shared.f32 	%f587, [%r43+2088];
	fma.rn.f32 	%f588, %f587, %f525, %f508;
	fma.rn.f32 	%f589, %f587, %f526, %f509;
	fma.rn.f32 	%f590, %f587, %f527, %f510;
	fma.rn.f32 	%f591, %f587, %f528, %f511;
	fma.rn.f32 	%f592, %f587, %f529, %f512;
	fma.rn.f32 	%f593, %f587, %f530, %f513;
	fma.rn.f32 	%f594, %f587, %f531, %f514;
	fma.rn.f32 	%f595, %f587, %f532, %f515;
	ld.shared.f32 	%f596, [%r43+2092];
	fma.rn.f32 	%f597, %f596, %f525, %f517;
	fma.rn.f32 	%f598, %f596, %f526, %f518;
	fma.rn.f32 	%f599, %f596, %f527, %f519;
	fma.rn.f32 	%f600, %f596, %f528, %f520;
	fma.rn.f32 	%f601, %f596, %f529, %f521;
	fma.rn.f32 	%f602, %f596, %f530, %f522;
	fma.rn.f32 	%f603, %f596, %f531, %f523;
	fma.rn.f32 	%f604, %f596, %f532, %f524;
	ld.shared.f32 	%f605, [%r41+2560];
	ld.shared.f32 	%f606, [%r41+2564];
	ld.shared.f32 	%f607, [%r41+2568];
	ld.shared.f32 	%f608, [%r41+2572];
	ld.shared.f32 	%f609, [%r41+2576];
	ld.shared.f32 	%f610, [%r41+2580];
	ld.shared.f32 	%f611, [%r41+2584];
	ld.shared.f32 	%f612, [%r41+2588];
	ld.shared.f32 	%f613, [%r43+2580];
	fma.rn.f32 	%f614, %f613, %f605, %f534;
	fma.rn.f32 	%f615, %f613, %f606, %f535;
	fma.rn.f32 	%f616, %f613, %f607, %f536;
	fma.rn.f32 	%f617, %f613, %f608, %f537;
	fma.rn.f32 	%f618, %f613, %f609, %f538;
	fma.rn.f32 	%f619, %f613, %f610, %f539;
	fma.rn.f32 	%f620, %f613, %f611, %f540;
	fma.rn.f32 	%f621, %f613, %f612, %f541;
	ld.shared.f32 	%f622, [%r43+2584];
	fma.rn.f32 	%f623, %f622, %f605, %f543;
	fma.rn.f32 	%f624, %f622, %f606, %f544;
	fma.rn.f32 	%f625, %f622, %f607, %f545;
	fma.rn.f32 	%f626, %f622, %f608, %f546;
	fma.rn.f32 	%f627, %f622, %f609, %f547;
	fma.rn.f32 	%f628, %f622, %f610, %f548;
	fma.rn.f32 	%f629, %f622, %f611, %f549;
	fma.rn.f32 	%f630, %f622, %f612, %f550;
	ld.shared.f32 	%f631, [%r43+2588];
	fma.rn.f32 	%f632, %f631, %f605, %f552;
	fma.rn.f32 	%f633, %f631, %f606, %f553;
	fma.rn.f32 	%f634, %f631, %f607, %f554;
	fma.rn.f32 	%f635, %f631, %f608, %f555;
	fma.rn.f32 	%f636, %f631, %f609, %f556;
	fma.rn.f32 	%f637, %f631, %f610, %f557;
	fma.rn.f32 	%f638, %f631, %f611, %f558;
	fma.rn.f32 	%f639, %f631, %f612, %f559;
	ld.shared.f32 	%f640, [%r43+2592];
	fma.rn.f32 	%f641, %f640, %f605, %f561;
	fma.rn.f32 	%f642, %f640, %f606, %f562;
	fma.rn.f32 	%f643, %f640, %f607, %f563;
	fma.rn.f32 	%f644, %f640, %f608, %f564;
	fma.rn.f32 	%f645, %f640, %f609, %f565;
	fma.rn.f32 	%f646, %f640, %f610, %f566;
	fma.rn.f32 	%f647, %f640, %f611, %f567;
	fma.rn.f32 	%f648, %f640, %f612, %f568;
	ld.shared.f32 	%f649, [%r43+2596];
	fma.rn.f32 	%f650, %f649, %f605, %f570;
	fma.rn.f32 	%f651, %f649, %f606, %f571;
	fma.rn.f32 	%f652, %f649, %f607, %f572;
	fma.rn.f32 	%f653, %f649, %f608, %f573;
	fma.rn.f32 	%f654, %f649, %f609, %f574;
	fma.rn.f32 	%f655, %f649, %f610, %f575;
	fma.rn.f32 	%f656, %f649, %f611, %f576;
	fma.rn.f32 	%f657, %f649, %f612, %f577;
	ld.shared.f32 	%f658, [%r43+2600];
	fma.rn.f32 	%f659, %f658, %f605, %f579;
	fma.rn.f32 	%f660, %f658, %f606, %f580;
	fma.rn.f32 	%f661, %f658, %f607, %f581;
	fma.rn.f32 	%f662, %f658, %f608, %f582;
	fma.rn.f32 	%f663, %f658, %f609, %f583;
	fma.rn.f32 	%f664, %f658, %f610, %f584;
	fma.rn.f32 	%f665, %f658, %f611, %f585;
	fma.rn.f32 	%f666, %f658, %f612, %f586;
	ld.shared.f32 	%f667, [%r43+2604];
	fma.rn.f32 	%f668, %f667, %f605, %f588;
	fma.rn.f32 	%f669, %f667, %f606, %f589;
	fma.rn.f32 	%f670, %f667, %f607, %f590;
	fma.rn.f32 	%f671, %f667, %f608, %f591;
	fma.rn.f32 	%f672, %f667, %f609, %f592;
	fma.rn.f32 	%f673, %f667, %f610, %f593;
	fma.rn.f32 	%f674, %f667, %f611, %f594;
	fma.rn.f32 	%f675, %f667, %f612, %f595;
	ld.shared.f32 	%f676, [%r43+2608];
	fma.rn.f32 	%f677, %f676, %f605, %f597;
	fma.rn.f32 	%f678, %f676, %f606, %f598;
	fma.rn.f32 	%f679, %f676, %f607, %f599;
	fma.rn.f32 	%f680, %f676, %f608, %f600;
	fma.rn.f32 	%f681, %f676, %f609, %f601;
	fma.rn.f32 	%f682, %f676, %f610, %f602;
	fma.rn.f32 	%f683, %f676, %f611, %f603;
	fma.rn.f32 	%f684, %f676, %f612, %f604;
	ld.shared.f32 	%f685, [%r41+3072];
	ld.shared.f32 	%f686, [%r41+3076];
	ld.shared.f32 	%f687, [%r41+3080];
	ld.shared.f32 	%f688, [%r41+3084];
	ld.shared.f32 	%f689, [%r41+3088];
	ld.shared.f32 	%f690, [%r41+3092];
	ld.shared.f32 	%f691, [%r41+3096];
	ld.shared.f32 	%f692, [%r41+3100];
	ld.shared.f32 	%f693, [%r43+3096];
	fma.rn.f32 	%f694, %f693, %f685, %f614;
	fma.rn.f32 	%f695, %f693, %f686, %f615;
	fma.rn.f32 	%f696, %f693, %f687, %f616;
	fma.rn.f32 	%f697, %f693, %f688, %f617;
	fma.rn.f32 	%f698, %f693, %f689, %f618;
	fma.rn.f32 	%f699, %f693, %f690, %f619;
	fma.rn.f32 	%f700, %f693, %f691, %f620;
	fma.rn.f32 	%f701, %f693, %f692, %f621;
	ld.shared.f32 	%f702, [%r43+3100];
	fma.rn.f32 	%f703, %f702, %f685, %f623;
	fma.rn.f32 	%f704, %f702, %f686, %f624;
	fma.rn.f32 	%f705, %f702, %f687, %f625;
	fma.rn.f32 	%f706, %f702, %f688, %f626;
	fma.rn.f32 	%f707, %f702, %f689, %f627;
	fma.rn.f32 	%f708, %f702, %f690, %f628;
	fma.rn.f32 	%f709, %f702, %f691, %f629;
	fma.rn.f32 	%f710, %f702, %f692, %f630;
	ld.shared.f32 	%f711, [%r43+3104];
	fma.rn.f32 	%f712, %f711, %f685, %f632;
	fma.rn.f32 	%f713, %f711, %f686, %f633;
	fma.rn.f32 	%f714, %f711, %f687, %f634;
	fma.rn.f32 	%f715, %f711, %f688, %f635;
	fma.rn.f32 	%f716, %f711, %f689, %f636;
	fma.rn.f32 	%f717, %f711, %f690, %f637;
	fma.rn.f32 	%f718, %f711, %f691, %f638;
	fma.rn.f32 	%f719, %f711, %f692, %f639;
	ld.shared.f32 	%f720, [%r43+3108];
	fma.rn.f32 	%f721, %f720, %f685, %f641;
	fma.rn.f32 	%f722, %f720, %f686, %f642;
	fma.rn.f32 	%f723, %f720, %f687, %f643;
	fma.rn.f32 	%f724, %f720, %f688, %f644;
	fma.rn.f32 	%f725, %f720, %f689, %f645;
	fma.rn.f32 	%f726, %f720, %f690, %f646;
	fma.rn.f32 	%f727, %f720, %f691, %f647;
	fma.rn.f32 	%f728, %f720, %f692, %f648;
	ld.shared.f32 	%f729, [%r43+3112];
	fma.rn.f32 	%f730, %f729, %f685, %f650;
	fma.rn.f32 	%f731, %f729, %f686, %f651;
	fma.rn.f32 	%f732, %f729, %f687, %f652;
	fma.rn.f32 	%f733, %f729, %f688, %f653;
	fma.rn.f32 	%f734, %f729, %f689, %f654;
	fma.rn.f32 	%f735, %f729, %f690, %f655;
	fma.rn.f32 	%f736, %f729, %f691, %f656;
	fma.rn.f32 	%f737, %f729, %f692, %f657;
	ld.shared.f32 	%f738, [%r43+3116];
	fma.rn.f32 	%f739, %f738, %f685, %f659;
	fma.rn.f32 	%f740, %f738, %f686, %f660;
	fma.rn.f32 	%f741, %f738, %f687, %f661;
	fma.rn.f32 	%f742, %f738, %f688, %f662;
	fma.rn.f32 	%f743, %f738, %f689, %f663;
	fma.rn.f32 	%f744, %f738, %f690, %f664;
	fma.rn.f32 	%f745, %f738, %f691, %f665;
	fma.rn.f32 	%f746, %f738, %f692, %f666;
	ld.shared.f32 	%f747, [%r43+3120];
	fma.rn.f32 	%f748, %f747, %f685, %f668;
	fma.rn.f32 	%f749, %f747, %f686, %f669;
	fma.rn.f32 	%f750, %f747, %f687, %f670;
	fma.rn.f32 	%f751, %f747, %f688, %f671;
	fma.rn.f32 	%f752, %f747, %f689, %f672;
	fma.rn.f32 	%f753, %f747, %f690, %f673;
	fma.rn.f32 	%f754, %f747, %f691, %f674;
	fma.rn.f32 	%f755, %f747, %f692, %f675;
	ld.shared.f32 	%f756, [%r43+3124];
	fma.rn.f32 	%f757, %f756, %f685, %f677;
	fma.rn.f32 	%f758, %f756, %f686, %f678;
	fma.rn.f32 	%f759, %f756, %f687, %f679;
	fma.rn.f32 	%f760, %f756, %f688, %f680;
	fma.rn.f32 	%f761, %f756, %f689, %f681;
	fma.rn.f32 	%f762, %f756, %f690, %f682;
	fma.rn.f32 	%f763, %f756, %f691, %f683;
	fma.rn.f32 	%f764, %f756, %f692, %f684;
	ld.shared.f32 	%f765, [%r41+3584];
	ld.shared.f32 	%f766, [%r41+3588];
	ld.shared.f32 	%f767, [%r41+3592];
	ld.shared.f32 	%f768, [%r41+3596];
	ld.shared.f32 	%f769, [%r41+3600];
	ld.shared.f32 	%f770, [%r41+3604];
	ld.shared.f32 	%f771, [%r41+3608];
	ld.shared.f32 	%f772, [%r41+3612];
	ld.shared.f32 	%f773, [%r43+3612];
	fma.rn.f32 	%f1094, %f773, %f765, %f694;
	fma.rn.f32 	%f1093, %f773, %f766, %f695;
	fma.rn.f32 	%f1092, %f773, %f767, %f696;
	fma.rn.f32 	%f1091, %f773, %f768, %f697;
	fma.rn.f32 	%f1090, %f773, %f769, %f698;
	fma.rn.f32 	%f1089, %f773, %f770, %f699;
	fma.rn.f32 	%f1088, %f773, %f771, %f700;
	fma.rn.f32 	%f1087, %f773, %f772, %f701;
	ld.shared.f32 	%f774, [%r43+3616];
	fma.rn.f32 	%f1086, %f774, %f765, %f703;
	fma.rn.f32 	%f1085, %f774, %f766, %f704;
	fma.rn.f32 	%f1084, %f774, %f767, %f705;
	fma.rn.f32 	%f1083, %f774, %f768, %f706;
	fma.rn.f32 	%f1082, %f774, %f769, %f707;
	fma.rn.f32 	%f1081, %f774, %f770, %f708;
	fma.rn.f32 	%f1080, %f774, %f771, %f709;
	fma.rn.f32 	%f1079, %f774, %f772, %f710;
	ld.shared.f32 	%f775, [%r43+3620];
	fma.rn.f32 	%f1078, %f775, %f765, %f712;
	fma.rn.f32 	%f1077, %f775, %f766, %f713;
	fma.rn.f32 	%f1076, %f775, %f767, %f714;
	fma.rn.f32 	%f1075, %f775, %f768, %f715;
	fma.rn.f32 	%f1074, %f775, %f769, %f716;
	fma.rn.f32 	%f1073, %f775, %f770, %f717;
	fma.rn.f32 	%f1072, %f775, %f771, %f718;
	fma.rn.f32 	%f1071, %f775, %f772, %f719;
	ld.shared.f32 	%f776, [%r43+3624];
	fma.rn.f32 	%f1070, %f776, %f765, %f721;
	fma.rn.f32 	%f1069, %f776, %f766, %f722;
	fma.rn.f32 	%f1068, %f776, %f767, %f723;
	fma.rn.f32 	%f1067, %f776, %f768, %f724;
	fma.rn.f32 	%f1066, %f776, %f769, %f725;
	fma.rn.f32 	%f1065, %f776, %f770, %f726;
	fma.rn.f32 	%f1064, %f776, %f771, %f727;
	fma.rn.f32 	%f1063, %f776, %f772, %f728;
	ld.shared.f32 	%f777, [%r43+3628];
	fma.rn.f32 	%f1062, %f777, %f765, %f730;
	fma.rn.f32 	%f1061, %f777, %f766, %f731;
	fma.rn.f32 	%f1060, %f777, %f767, %f732;
	fma.rn.f32 	%f1059, %f777, %f768, %f733;
	fma.rn.f32 	%f1058, %f777, %f769, %f734;
	fma.rn.f32 	%f1057, %f777, %f770, %f735;
	fma.rn.f32 	%f1056, %f777, %f771, %f736;
	fma.rn.f32 	%f1055, %f777, %f772, %f737;
	ld.shared.f32 	%f778, [%r43+3632];
	fma.rn.f32 	%f1054, %f778, %f765, %f739;
	fma.rn.f32 	%f1053, %f778, %f766, %f740;
	fma.rn.f32 	%f1052, %f778, %f767, %f741;
	fma.rn.f32 	%f1051, %f778, %f768, %f742;
	fma.rn.f32 	%f1050, %f778, %f769, %f743;
	fma.rn.f32 	%f1049, %f778, %f770, %f744;
	fma.rn.f32 	%f1048, %f778, %f771, %f745;
	fma.rn.f32 	%f1047, %f778, %f772, %f746;
	ld.shared.f32 	%f779, [%r43+3636];
	fma.rn.f32 	%f1046, %f779, %f765, %f748;
	fma.rn.f32 	%f1045, %f779, %f766, %f749;
	fma.rn.f32 	%f1044, %f779, %f767, %f750;
	fma.rn.f32 	%f1043, %f779, %f768, %f751;
	fma.rn.f32 	%f1042, %f779, %f769, %f752;
	fma.rn.f32 	%f1041, %f779, %f770, %f753;
	fma.rn.f32 	%f1040, %f779, %f771, %f754;
	fma.rn.f32 	%f1039, %f779, %f772, %f755;
	ld.shared.f32 	%f780, [%r43+3640];
	fma.rn.f32 	%f1095, %f780, %f765, %f757;
	fma.rn.f32 	%f1096, %f780, %f766, %f758;
	fma.rn.f32 	%f1097, %f780, %f767, %f759;
	fma.rn.f32 	%f1098, %f780, %f768, %f760;
	fma.rn.f32 	%f1099, %f780, %f769, %f761;
	fma.rn.f32 	%f1100, %f780, %f770, %f762;
	fma.rn.f32 	%f1101, %f780, %f771, %f763;
	fma.rn.f32 	%f1102, %f780, %f772, %f764;
	bar.sync 	0;
	add.s32 	%r63, %r63, 8;
	add.s64 	%rd39, %rd39, 32;
	shl.b32 	%r44, %r58, 3;
	add.s32 	%r62, %r62, %r44;
	setp.lt.s32 	%p2, %r63, %r61;
	@%p2 bra 	$L__BB0_2;
$L__BB0_3:
	ld.param.f32 	%f974, [_Z9matrixMulPKfS0_Pfiiiff_param_7];
	ld.param.f32 	%f973, [_Z9matrixMulPKfS0_Pfiiiff_param_6];
	ld.param.u32 	%r59, [_Z9matrixMulPKfS0_Pfiiiff_param_4];
	ld.param.u64 	%rd38, [_Z9matrixMulPKfS0_Pfiiiff_param_2];
	cvta.to.global.u64 	%rd20, %rd38;
	mov.u32 	%r45, %tid.x;
	shl.b32 	%r46, %r45, 3;
	cvt.u64.u32 	%rd21, %r46;
	mov.u32 	%r47, %ctaid.x;
	mov.u32 	%r48, %ntid.x;
	mul.lo.s32 	%r49, %r47, %r48;
	mul.wide.u32 	%rd22, %r49, 8;
	add.s64 	%rd23, %rd22, %rd21;
	cvt.s64.s32 	%rd24, %r59;
	mov.u32 	%r50, %tid.y;
	shl.b32 	%r51, %r50, 3;
	mov.u32 	%r52, %ntid.y;
	mov.u32 	%r53, %ctaid.y;
	mul.lo.s32 	%r54, %r52, %r53;
	shl.b32 	%r55, %r54, 3;
	add.s32 	%r56, %r55, %r51;
	cvt.u64.u32 	%rd25, %r56;
	mad.lo.s64 	%rd26, %rd23, %rd24, %rd25;
	shl.b64 	%rd27, %rd26, 2;
	add.s64 	%rd28, %rd20, %rd27;
	ld.global.f32 	%f781, [%rd28];
	mul.f32 	%f782, %f973, %f1094;
	fma.rn.f32 	%f783, %f974, %f781, %f782;
	st.global.f32 	[%rd28], %f783;
	ld.global.f32 	%f784, [%rd28+4];
	mul.f32 	%f785, %f973, %f1093;
	fma.rn.f32 	%f786, %f974, %f784, %f785;
	st.global.f32 	[%rd28+4], %f786;
	ld.global.f32 	%f787, [%rd28+8];
	mul.f32 	%f788, %f973, %f1092;
	fma.rn.f32 	%f789, %f974, %f787, %f788;
	st.global.f32 	[%rd28+8], %f789;
	ld.global.f32 	%f790, [%rd28+12];
	mul.f32 	%f791, %f973, %f1091;
	fma.rn.f32 	%f792, %f974, %f790, %f791;
	st.global.f32 	[%rd28+12], %f792;
	ld.global.f32 	%f793, [%rd28+16];
	mul.f32 	%f794, %f973, %f1090;
	fma.rn.f32 	%f795, %f974, %f793, %f794;
	st.global.f32 	[%rd28+16], %f795;
	ld.global.f32 	%f796, [%rd28+20];
	mul.f32 	%f797, %f973, %f1089;
	fma.rn.f32 	%f798, %f974, %f796, %f797;
	st.global.f32 	[%rd28+20], %f798;
	ld.global.f32 	%f799, [%rd28+24];
	mul.f32 	%f800, %f973, %f1088;
	fma.rn.f32 	%f801, %f974, %f799, %f800;
	st.global.f32 	[%rd28+24], %f801;
	ld.global.f32 	%f802, [%rd28+28];
	mul.f32 	%f803, %f973, %f1087;
	fma.rn.f32 	%f804, %f974, %f802, %f803;
	st.global.f32 	[%rd28+28], %f804;
	mul.wide.s32 	%rd29, %r59, 4;
	add.s64 	%rd30, %rd28, %rd29;
	ld.global.f32 	%f805, [%rd30];
	mul.f32 	%f806, %f973, %f1086;
	fma.rn.f32 	%f807, %f974, %f805, %f806;
	st.global.f32 	[%rd30], %f807;
	ld.global.f32 	%f808, [%rd30+4];
	mul.f32 	%f809, %f973, %f1085;
	fma.rn.f32 	%f810, %f974, %f808, %f809;
	st.global.f32 	[%rd30+4], %f810;
	ld.global.f32 	%f811, [%rd30+8];
	mul.f32 	%f812, %f973, %f1084;
	fma.rn.f32 	%f813, %f974, %f811, %f812;
	st.global.f32 	[%rd30+8], %f813;
	ld.global.f32 	%f814, [%rd30+12];
	mul.f32 	%f815, %f973, %f1083;
	fma.rn.f32 	%f816, %f974, %f814, %f815;
	st.global.f32 	[%rd30+12], %f816;
	ld.global.f32 	%f817, [%rd30+16];
	mul.f32 	%f818, %f973, %f1082;
	fma.rn.f32 	%f819, %f974, %f817, %f818;
	st.global.f32 	[%rd30+16], %f819;
	ld.global.f32 	%f820, [%rd30+20];
	mul.f32 	%f821, %f973, %f1081;
	fma.rn.f32 	%f822, %f974, %f820, %f821;
	st.global.f32 	[%rd30+20], %f822;
	ld.global.f32 	%f823, [%rd30+24];
	mul.f32 	%f824, %f973, %f1080;
	fma.rn.f32 	%f825, %f974, %f823, %f824;
	st.global.f32 	[%rd30+24], %f825;
	ld.global.f32 	%f826, [%rd30+28];
	mul.f32 	%f827, %f973, %f1079;
	fma.rn.f32 	%f828, %f974, %f826, %f827;
	st.global.f32 	[%rd30+28], %f828;
	add.s64 	%rd31, %rd30, %rd29;
	ld.global.f32 	%f829, [%rd31];
	mul.f32 	%f830, %f973, %f1078;
	fma.rn.f32 	%f831, %f974, %f829, %f830;
	st.global.f32 	[%rd31], %f831;
	ld.global.f32 	%f832, [%rd31+4];
	mul.f32 	%f833, %f973, %f1077;
	fma.rn.f32 	%f834, %f974, %f832, %f833;
	st.global.f32 	[%rd31+4], %f834;
	ld.global.f32 	%f835, [%rd31+8];
	mul.f32 	%f836, %f973, %f1076;
	fma.rn.f32 	%f837, %f974, %f835, %f836;
	st.global.f32 	[%rd31+8], %f837;
	ld.global.f32 	%f838, [%rd31+12];
	mul.f32 	%f839, %f973, %f1075;
	fma.rn.f32 	%f840, %f974, %f838, %f839;
	st.global.f32 	[%rd31+12], %f840;
	ld.global.f32 	%f841, [%rd31+16];
	mul.f32 	%f842, %f973, %f1074;
	fma.rn.f32 	%f843, %f974, %f841, %f842;
	st.global.f32 	[%rd31+16], %f843;
	ld.global.f32 	%f844, [%rd31+20];
	mul.f32 	%f845, %f973, %f1073;
	fma.rn.f32 	%f846, %f974, %f844, %f845;
	st.global.f32 	[%rd31+20], %f846;
	ld.global.f32 	%f847, [%rd31+24];
	mul.f32 	%f848, %f973, %f1072;
	fma.rn.f32 	%f849, %f974, %f847, %f848;
	st.global.f32 	[%rd31+24], %f849;
	ld.global.f32 	%f850, [%rd31+28];
	mul.f32 	%f851, %f973, %f1071;
	fma.rn.f32 	%f852, %f974, %f850, %f851;
	st.global.f32 	[%rd31+28], %f852;
	add.s64 	%rd32, %rd31, %rd29;
	ld.global.f32 	%f853, [%rd32];
	mul.f32 	%f854, %f973, %f1070;
	fma.rn.f32 	%f855, %f974, %f853, %f854;
	st.global.f32 	[%rd32], %f855;
	ld.global.f32 	%f856, [%rd32+4];
	mul.f32 	%f857, %f973, %f1069;
	fma.rn.f32 	%f858, %f974, %f856, %f857;
	st.global.f32 	[%rd32+4], %f858;
	ld.global.f32 	%f859, [%rd32+8];
	mul.f32 	%f860, %f973, %f1068;
	fma.rn.f32 	%f861, %f974, %f859, %f860;
	st.global.f32 	[%rd32+8], %f861;
	ld.global.f32 	%f862, [%rd32+12];
	mul.f32 	%f863, %f973, %f1067;
	fma.rn.f32 	%f864, %f974, %f862, %f863;
	st.global.f32 	[%rd32+12], %f864;
	ld.global.f32 	%f865, [%rd32+16];
	mul.f32 	%f866, %f973, %f1066;
	fma.rn.f32 	%f867, %f974, %f865, %f866;
	st.global.f32 	[%rd32+16], %f867;
	ld.global.f32 	%f868, [%rd32+20];
	mul.f32 	%f869, %f973, %f1065;
	fma.rn.f32 	%f870, %f974, %f868, %f869;
	st.global.f32 	[%rd32+20], %f870;
	ld.global.f32 	%f871, [%rd32+24];
	mul.f32 	%f872, %f973, %f1064;
	fma.rn.f32 	%f873, %f974, %f871, %f872;
	st.global.f32 	[%rd32+24], %f873;
	ld.global.f32 	%f874, [%rd32+28];
	mul.f32 	%f875, %f973, %f1063;
	fma.rn.f32 	%f876, %f974, %f874, %f875;
	st.global.f32 	[%rd32+28], %f876;
	add.s64 	%rd33, %rd32, %rd29;
	ld.global.f32 	%f877, [%rd33];
	mul.f32 	%f878, %f973, %f1062;
	fma.rn.f32 	%f879, %f974, %f877, %f878;
	st.global.f32 	[%rd33], %f879;
	ld.global.f32 	%f880, [%rd33+4];
	mul.f32 	%f881, %f973, %f1061;
	fma.rn.f32 	%f882, %f974, %f880, %f881;
	st.global.f32 	[%rd33+4], %f882;
	ld.global.f32 	%f883, [%rd33+8];
	mul.f32 	%f884, %f973, %f1060;
	fma.rn.f32 	%f885, %f974, %f883, %f884;
	st.global.f32 	[%rd33+8], %f885;
	ld.global.f32 	%f886, [%rd33+12];
	mul.f32 	%f887, %f973, %f1059;
	fma.rn.f32 	%f888, %f974, %f886, %f887;
	st.global.f32 	[%rd33+12], %f888;
	ld.global.f32 	%f889, [%rd33+16];
	mul.f32 	%f890, %f973, %f1058;
	fma.rn.f32 	%f891, %f974, %f889, %f890;
	st.global.f32 	[%rd33+16], %f891;
	ld.global.f32 	%f892, [%rd33+20];
	mul.f32 	%f893, %f973, %f1057;
	fma.rn.f32 	%f894, %f974, %f892, %f893;
	st.global.f32 	[%rd33+20], %f894;
	ld.global.f32 	%f895, [%rd33+24];
	mul.f32 	%f896, %f973, %f1056;
	fma.rn.f32 	%f897, %f974, %f895, %f896;
	st.global.f32 	[%rd33+24], %f897;
	ld.global.f32 	%f898, [%rd33+28];
	mul.f32 	%f899, %f973, %f1055;
	fma.rn.f32 	%f900, %f974, %f898, %f899;
	st.global.f32 	[%rd33+28], %f900;
	add.s64 	%rd34, %rd33, %rd29;
	ld.global.f32 	%f901, [%rd34];
	mul.f32 	%f902, %f973, %f1054;
	fma.rn.f32 	%f903, %f974, %f901, %f902;
	st.global.f32 	[%rd34], %f903;
	ld.global.f32 	%f904, [%rd34+4];
	mul.f32 	%f905, %f973, %f1053;
	fma.rn.f32 	%f906, %f974, %f904, %f905;
	st.global.f32 	[%rd34+4], %f906;
	ld.global.f32 	%f907, [%rd34+8];
	mul.f32 	%f908, %f973, %f1052;
	fma.rn.f32 	%f909, %f974, %f907, %f908;
	st.global.f32 	[%rd34+8], %f909;
	ld.global.f32 	%f910, [%rd34+12];
	mul.f32 	%f911, %f973, %f1051;
	fma.rn.f32 	%f912, %f974, %f910, %f911;
	st.global.f32 	[%rd34+12], %f912;
	ld.global.f32 	%f913, [%rd34+16];
	mul.f32 	%f914, %f973, %f1050;
	fma.rn.f32 	%f915, %f974, %f913, %f914;
	st.global.f32 	[%rd34+16], %f915;
	ld.global.f32 	%f916, [%rd34+20];
	mul.f32 	%f917, %f973, %f1049;
	fma.rn.f32 	%f918, %f974, %f916, %f917;
	st.global.f32 	[%rd34+20], %f918;
	ld.global.f32 	%f919, [%rd34+24];
	mul.f32 	%f920, %f973, %f1048;
	fma.rn.f32 	%f921, %f974, %f919, %f920;
	st.global.f32 	[%rd34+24], %f921;
	ld.global.f32 	%f922, [%rd34+28];
	mul.f32 	%f923, %f973, %f1047;
	fma.rn.f32 	%f924, %f974, %f922, %f923;
	st.global.f32 	[%rd34+28], %f924;
	add.s64 	%rd35, %rd34, %rd29;
	ld.global.f32 	%f925, [%rd35];
	mul.f32 	%f926, %f973, %f1046;
	fma.rn.f32 	%f927, %f974, %f925, %f926;
	st.global.f32 	[%rd35], %f927;
	ld.global.f32 	%f928, [%rd35+4];
	mul.f32 	%f929, %f973, %f1045;
	fma.rn.f32 	%f930, %f974, %f928, %f929;
	st.global.f32 	[%rd35+4], %f930;
	ld.global.f32 	%f931, [%rd35+8];
	mul.f32 	%f932, %f973, %f1044;
	fma.rn.f32 	%f933, %f974, %f931, %f932;
	st.global.f32 	[%rd35+8], %f933;
	ld.global.f32 	%f934, [%rd35+12];
	mul.f32 	%f935, %f973, %f1043;
	fma.rn.f32 	%f936, %f974, %f934, %f935;
	st.global.f32 	[%rd35+12], %f936;
	ld.global.f32 	%f937, [%rd35+16];
	mul.f32 	%f938, %f973, %f1042;
	fma.rn.f32 	%f939, %f974, %f937, %f938;
	st.global.f32 	[%rd35+16], %f939;
	ld.global.f32 	%f940, [%rd35+20];
	mul.f32 	%f941, %f973, %f1041;
	fma.rn.f32 	%f942, %f974, %f940, %f941;
	st.global.f32 	[%rd35+20], %f942;
	ld.global.f32 	%f943, [%rd35+24];
	mul.f32 	%f944, %f973, %f1040;
	fma.rn.f32 	%f945, %f974, %f943, %f944;
	st.global.f32 	[%rd35+24], %f945;
	ld.global.f32 	%f946, [%rd35+28];
	mul.f32 	%f947, %f973, %f1039;
	fma.rn.f32 	%f948, %f974, %f946, %f947;
	st.global.f32 	[%rd35+28], %f948;
	add.s64 	%rd36, %rd35, %rd29;
	ld.global.f32 	%f949, [%rd36];
	mul.f32 	%f950, %f973, %f1095;
	fma.rn.f32 	%f951, %f974, %f949, %f950;
	st.global.f32 	[%rd36], %f951;
	ld.global.f32 	%f952, [%rd36+4];
	mul.f32 	%f953, %f973, %f1096;
	fma.rn.f32 	%f954, %f974, %f952, %f953;
	st.global.f32 	[%rd36+4], %f954;
	ld.global.f32 	%f955, [%rd36+8];
	mul.f32 	%f956, %f973, %f1097;
	fma.rn.f32 	%f957, %f974, %f955, %f956;
	st.global.f32 	[%rd36+8], %f957;
	ld.global.f32 	%f958, [%rd36+12];
	mul.f32 	%f959, %f973, %f1098;
	fma.rn.f32 	%f960, %f974, %f958, %f959;
	st.global.f32 	[%rd36+12], %f960;
	ld.global.f32 	%f961, [%rd36+16];
	mul.f32 	%f962, %f973, %f1099;
	fma.rn.f32 	%f963, %f974, %f961, %f962;
	st.global.f32 	[%rd36+16], %f963;
	ld.global.f32 	%f964, [%rd36+20];
	mul.f32 	%f965, %f973, %f1100;
	fma.rn.f32 	%f966, %f974, %f964, %f965;
	st.global.f32 	[%rd36+20], %f966;
	ld.global.f32 	%f967, [%rd36+24];
	mul.f32 	%f968, %f973, %f1101;
	fma.rn.f32 	%f969, %f974, %f967, %f968;
	st.global.f32 	[%rd36+24], %f969;
	ld.global.f32 	%f970, [%rd36+28];
	mul.f32 	%f971, %f973, %f1102;
	fma.rn.f32 	%f972, %f974, %f970, %f971;
	st.global.f32 	[%rd36+28], %f972;
	ret;

}


// ===== COMPILED SASS (sm_100) =====

	.target	sm_100

	.elftype	@"ET_EXEC"


//--------------------- .note.nv.tkinfo           --------------------------
	.section	.note.nv.tkinfo,"",@"SHT_NOTE"
	.sectionflags	@"SHF_NOTE_NV_TKINFO"
	.tkinfo
        /*0018*/ 	.word	0x00000002
        /*0030*/ 	.string	""
        /*0030*/ 	.string	"ptxas"
        /*0030*/ 	.string	"Cuda compilation tools, release 13.0, V13.0.88"
        /*0030*/ 	.string	"Build cuda_13.0.r13.0/compiler.36424714_0"
        /*0030*/ 	.string	"-arch sm_100 -m 64 "



//--------------------- .note.nv.cuinfo           --------------------------
	.section	.note.nv.cuinfo,"",@"SHT_NOTE"
	.sectionflags	@"SHF_NOTE_NV_CUINFO"
        /*0018*/ 	.short	0x0002
        /*001a*/ 	.short	0x0064
        /*001c*/ 	.short	0x0082
	.zero		2


//--------------------- .nv.info                  --------------------------
	.section	.nv.info,"",@"SHT_CUDA_INFO"
	.align	4


	//----- nvinfo : EIATTR_REGCOUNT
	.align		4
        /*0000*/ 	.byte	0x04, 0x2f
        /*0002*/ 	.short	(.L_1 - .L_0)
	.align		4
.L_0:
        /*0004*/ 	.word	index@(_Z9matrixMulPKfS0_Pfiiiff)
        /*0008*/ 	.word	0x0000006c


	//----- nvinfo : EIATTR_FRAME_SIZE
	.align		4
.L_1:
        /*000c*/ 	.byte	0x04, 0x11
        /*000e*/ 	.short	(.L_3 - .L_2)
	.align		4
.L_2:
        /*0010*/ 	.word	index@(_Z9matrixMulPKfS0_Pfiiiff)
        /*0014*/ 	.word	0x00000000


	//----- nvinfo : EIATTR_MIN_STACK_SIZE
	.align		4
.L_3:
        /*0018*/ 	.byte	0x04, 0x12
        /*001a*/ 	.short	(.L_5 - .L_4)
	.align		4
.L_4:
        /*001c*/ 	.word	index@(_Z9matrixMulPKfS0_Pfiiiff)
        /*0020*/ 	.word	0x00000000
.L_5:


//--------------------- .nv.compat                --------------------------
	.section	.nv.compat,"",@"SHT_CUDA_COMPAT_INFO"
	.align	4
        /*0000*/ 	.byte	0x02, 0x09, 0x00, 0x00, 0x02, 0x02, 0x01, 0x00, 0x02, 0x05, 0x05, 0x00, 0x03, 0x07, 0x01, 0x01
        /*0010*/ 	.byte	0x02, 0x03, 0x00, 0x00, 0x02, 0x06, 0x01, 0x00, 0x04, 0x0b, 0x08, 0x00, 0x09, 0x00, 0x00, 0x00
        /*0020*/ 	.byte	0x00, 0x00, 0x00, 0x00


//--------------------- .nv.info._Z9matrixMulPKfS0_Pfiiiff --------------------------
	.section	.nv.info._Z9matrixMulPKfS0_Pfiiiff,"",@"SHT_CUDA_INFO"
	.sectionflags	@""
	.align	4


	//----- nvinfo : EIATTR_CUDA_API_VERSION
	.align		4
        /*0000*/ 	.byte	0x04, 0x37
        /*0002*/ 	.short	(.L_7 - .L_6)
.L_6:
        /*0004*/ 	.word	0x00000082


	//----- nvinfo : EIATTR_KPARAM_INFO
	.align		4
.L_7:
        /*0008*/ 	.byte	0x04, 0x17
        /*000a*/ 	.short	(.L_9 - .L_8)
.L_8:
        /*000c*/ 	.word	0x00000000
        /*0010*/ 	.short	0x0007
        /*0012*/ 	.short	0x0028
        /*0014*/ 	.byte	0x00, 0xf0, 0x11, 0x00


	//----- nvinfo : EIATTR_KPARAM_INFO
	.align		4
.L_9:
        /*0018*/ 	.byte	0x04, 0x17
        /*001a*/ 	.short	(.L_11 - .L_10)
.L_10:
        /*001c*/ 	.word	0x00000000
        /*0020*/ 	.short	0x0006
        /*0022*/ 	.short	0x0024
        /*0024*/ 	.byte	0x00, 0xf0, 0x11, 0x00


	//----- nvinfo : EIATTR_KPARAM_INFO
	.align		4
.L_11:
        /*0028*/ 	.byte	0x04, 0x17
        /*002a*/ 	.short	(.L_13 - .L_12)
.L_12:
        /*002c*/ 	.word	0x00000000
        /*0030*/ 	.short	0x0005
        /*0032*/ 	.short	0x0020
        /*0034*/ 	.byte	0x00, 0xf0, 0x11, 0x00


	//----- nvinfo : EIATTR_KPARAM_INFO
	.align		4
.L_13:
        /*0038*/ 	.byte	0x04, 0x17
        /*003a*/ 	.short	(.L_15 - .L_14)
.L_14:
        /*003c*/ 	.word	0x00000000
        /*0040*/ 	.short	0x0004
        /*0042*/ 	.short	0x001c
        /*0044*/ 	.byte	0x00, 0xf0, 0x11, 0x00


	//----- nvinfo : EIATTR_KPARAM_INFO
	.align		4
.L_15:
        /*0048*/ 	.byte	0x04, 0x17
        /*004a*/ 	.short	(.L_17 - .L_16)
.L_16:
        /*004c*/ 	.word	0x00000000
        /*0050*/ 	.short	0x0003
        /*0052*/ 	.short	0x0018
        /*0054*/ 	.byte	0x00, 0xf0, 0x11, 0x00


	//----- nvinfo : EIATTR_KPARAM_INFO
	.align		4
.L_17:
        /*0058*/ 	.byte	0x04, 0x17
        /*005a*/ 	.short	(.L_19 - .L_18)
.L_18:
        /*005c*/ 	.word	0x00000000
        /*0060*/ 	.short	0x0002
        /*0062*/ 	.short	0x0010
        /*0064*/ 	.byte	0x00, 0xf5, 0x21, 0x00


	//----- nvinfo : EIATTR_KPARAM_INFO
	.align		4
.L_19:
        /*0068*/ 	.byte	0x04, 0x17
        /*006a*/ 	.short	(.L_21 - .L_20)
.L_20:
        /*006c*/ 	.word	0x00000000
        /*0070*/ 	.short	0x0001
        /*0072*/ 	.short	0x0008
        /*0074*/ 	.byte	0x00, 0xf5, 0x21, 0x00


	//----- nvinfo : EIATTR_KPARAM_INFO
	.align		4
.L_21:
        /*0078*/ 	.byte	0x04, 0x17
        /*007a*/ 	.short	(.L_23 - .L_22)
.L_22:
        /*007c*/ 	.word	0x00000000
        /*0080*/ 	.short	0x0000
        /*0082*/ 	.short	0x0000
        /*0084*/ 	.byte	0x00, 0xf5, 0x21, 0x00


	//----- nvinfo : EIATTR_SPARSE_MMA_MASK
	.align		4
.L_23:
        /*0088*/ 	.byte	0x03, 0x50
        /*008a*/ 	.short	0x0000


	//----- nvinfo : EIATTR_MAXREG_COUNT
	.align		4
        /*008c*/ 	.byte	0x03, 0x1b
        /*008e*/ 	.short	0x00ff


	//----- nvinfo : EIATTR_NUM_BARRIERS
	.align		4
        /*0090*/ 	.byte	0x02, 0x4c
        /*0092*/ 	.byte	0x01
	.zero		1


	//----- nvinfo : EIATTR_MERCURY_ISA_VERSION
	.align		4
        /*0094*/ 	.byte	0x03, 0x5f
        /*0096*/ 	.short	0x0101


	//----- nvinfo : EIATTR_UNUSED_LOAD_BYTE_OFFSET
	.align		4
        /*0098*/ 	.byte	0x04, 0x44
        /*009a*/ 	.short	(.L_25 - .L_24)


	//   ....[0]....
.L_24:
        /*009c*/ 	.word	0x00000800
        /*00a0*/ 	.word	0x0000fff0


	//   ....[1]....
        /*00a4*/ 	.word	0x00001490
        /*00a8*/ 	.word	0x00000fff


	//   ....[2]....
        /*00ac*/ 	.word	0x00001c60
        /*00b0*/ 	.word	0x0000fff0


	//   ....[3]....
        /*00b4*/ 	.word	0x00002520
        /*00b8*/ 	.word	0x00000fff


	//----- nvinfo : EIATTR_VRC_CTA_INIT_COUNT
	.align		4
.L_25:
        /*00bc*/ 	.byte	0x02, 0x4a
	.zero		1
	.zero		1


	//----- nvinfo : EIATTR_EXIT_INSTR_OFFSETS
	.align		4
        /*00c0*/ 	.byte	0x04, 0x1c
        /*00c2*/ 	.short	(.L_27 - .L_26)


	//   ....[0]....
.L_26:
        /*00c4*/ 	.word	0x00003b00


	//----- nvinfo : EIATTR_CBANK_PARAM_SIZE
	.align		4
.L_27:
        /*00c8*/ 	.byte	0x03, 0x19
        /*00ca*/ 	.short	0x002c


	//----- nvinfo : EIATTR_PARAM_CBANK
	.align		4
        /*00cc*/ 	.byte	0x04, 0x0a
        /*00ce*/ 	.short	(.L_29 - .L_28)
	.align		4
.L_28:
        /*00d0*/ 	.word	index@(.nv.constant0._Z9matrixMulPKfS0_Pfiiiff)
        /*00d4*/ 	.short	0x0380
        /*00d6*/ 	.short	0x002c


	//----- nvinfo : EIATTR_SW_WAR
	.align		4
.L_29:
        /*00d8*/ 	.byte	0x04, 0x36
        /*00da*/ 	.short	(.L_31 - .L_30)
.L_30:
        /*00dc*/ 	.word	0x00000008
.L_31:


//--------------------- .nv.callgraph             --------------------------
	.section	.nv.callgraph,"",@"SHT_CUDA_CALLGRAPH"
	.align	4
	.sectionentsize	8
	.align		4
        /*0000*/ 	.word	0x00000000
	.align		4
        /*0004*/ 	.word	0xffffffff
	.align		4
        /*0008*/ 	.word	0x00000000
	.align		4
        /*000c*/ 	.word	0xfffffffe
	.align		4
        /*0010*/ 	.word	0x00000000
	.align		4
        /*0014*/ 	.word	0xfffffffd
	.align		4
        /*0018*/ 	.word	0x00000000
	.align		4
        /*001c*/ 	.word	0xfffffffc


//--------------------- .text._Z9matrixMulPKfS0_Pfiiiff --------------------------
	.section	.text._Z9matrixMulPKfS0_Pfiiiff,"ax",@progbits
	.align	128
        .global         _Z9matrixMulPKfS0_Pfiiiff
        .type           _Z9matrixMulPKfS0_Pfiiiff,@function
        .size           _Z9matrixMulPKfS0_Pfiiiff,(.L_x_3 - _Z9matrixMulPKfS0_Pfiiiff)
        .other          _Z9matrixMulPKfS0_Pfiiiff,@"STO_CUDA_ENTRY STV_DEFAULT"
_Z9matrixMulPKfS0_Pfiiiff:
.text._Z9matrixMulPKfS0_Pfiiiff:
[----:B------:R-:W-:Y:S01]  /*0000*/  LDC R1, c[0x0][0x37c] ;  /* 0x0000df00ff017b82 */ /* 0x000fe20000000800 */
[----:B------:R-:W0:Y:S07]  /*0010*/  LDCU UR12, c[0x0][0x3a0] ;  /* 0x00007400ff0c77ac */ /* 0x000e2e0008000800 */
[----:B------:R-:W1:Y:S01]  /*0020*/  S2UR UR10, SR_CTAID.X ;  /* 0x00000000000a79c3 */ /* 0x000e620000002500 */
[----:B------:R-:W2:Y:S01]  /*0030*/  S2R R3, SR_TID.X ;  /* 0x0000000000037919 */ /* 0x000ea20000002100 */
[----:B------:R-:W-:Y:S01]  /*0040*/  HFMA2 R79, -RZ, RZ, 0, 0 ;  /* 0x00000000ff4f7431 */ /* 0x000fe200000001ff */
[----:B------:R-:W3:Y:S01]  /*0050*/  LDCU UR5, c[0x0][0x360] ;  /* 0x00006c00ff0577ac */ /* 0x000ee20008000800 */
[----:B------:R-:W-:Y:S01]  /*0060*/  HFMA2 R8, -RZ, RZ, 0, 0 ;  /* 0x00000000ff087431 */ /* 0x000fe200000001ff */
[----:B------:R-:W4:Y:S01]  /*0070*/  S2R R0, SR_TID.Y ;  /* 0x0000000000007919 */ /* 0x000f220000002200 */
[----:B------:R-:W-:Y:S01]  /*0080*/  HFMA2 R105, -RZ, RZ, 0, 0 ;  /* 0x00000000ff697431 */ /* 0x000fe200000001ff */
[----:B------:R-:W-:Y:S01]  /*0090*/  CS2R R72, SRZ ;  /* 0x0000000000487805 */ /* 0x000fe2000001ff00 */
[----:B------:R-:W1:Y:S01]  /*00a0*/  S2UR UR11, SR_CTAID.Y ;  /* 0x00000000000b79c3 */ /* 0x000e620000002600 */
[----:B------:R-:W-:Y:S01]  /*00b0*/  HFMA2 R101, -RZ, RZ, 0, 0 ;  /* 0x00000000ff657431 */ /* 0x000fe200000001ff */
[----:B------:R-:W-:Y:S01]  /*00c0*/  CS2R R76, SRZ ;  /* 0x00000000004c7805 */ /* 0x000fe2000001ff00 */
[----:B------:R-:W-:Y:S01]  /*00d0*/  HFMA2 R89, -RZ, RZ, 0, 0 ;  /* 0x00000000ff597431 */ /* 0x000fe200000001ff */
[----:B------:R-:W-:-:S02]  /*00e0*/  CS2R R64, SRZ ;  /* 0x0000000000407805 */ /* 0x000fc4000001ff00 */
[----:B------:R-:W-:Y:S02]  /*00f0*/  CS2R R66, SRZ ;  /* 0x0000000000427805 */ /* 0x000fe4000001ff00 */
[----:B------:R-:W-:Y:S02]  /*0100*/  CS2R R68, SRZ ;  /* 0x0000000000447805 */ /* 0x000fe4000001ff00 */
[----:B------:R-:W-:Y:S01]  /*0110*/  MOV R75, RZ ;  /* 0x000000ff004b7202 */ /* 0x000fe20000000f00 */
[----:B------:R-:W1:Y:S01]  /*0120*/  LDC R24, c[0x0][0x364] ;  /* 0x0000d900ff187b82 */ /* 0x000e620000000800 */
[----:B0-----:R-:W-:Y:S01]  /*0130*/  UISETP.GE.AND UP0, UPT, UR12, 0x1, UPT ;  /* 0x000000010c00788c */ /* 0x001fe2000bf06270 */
[----:B------:R-:W-:Y:S02]  /*0140*/  CS2R R70, SRZ ;  /* 0x0000000000467805 */ /* 0x000fe4000001ff00 */
[----:B------:R-:W-:Y:S02]  /*0150*/  CS2R R62, SRZ ;  /* 0x00000000003e7805 */ /* 0x000fe4000001ff00 */
[----:B------:R-:W-:-:S02]  /*0160*/  CS2R R60, SRZ ;  /* 0x00000000003c7805 */ /* 0x000fc4000001ff00 */
[----:B------:R-:W-:Y:S02]  /*0170*/  CS2R R58, SRZ ;  /* 0x00000000003a7805 */ /* 0x000fe4000001ff00 */
[----:B------:R-:W-:Y:S02]  /*0180*/  CS2R R56, SRZ ;  /* 0x0000000000387805 */ /* 0x000fe4000001ff00 */
[----:B------:R-:W-:Y:S02]  /*0190*/  CS2R R54, SRZ ;  /* 0x0000000000367805 */ /* 0x000fe4000001ff00 */
        /* <DEDUP_REMOVED lines=12> */
[----:B------:R-:W-:Y:S02]  /*0260*/  MOV R96, RZ ;  /* 0x000000ff00607202 */ /* 0x000fe40000000f00 */
[----:B------:R-:W-:Y:S02]  /*0270*/  CS2R R86, SRZ ;  /* 0x0000000000567805 */ /* 0x000fe4000001ff00 */
[----:B------:R-:W-:-:S02]  /*0280*/  MOV R102, RZ ;  /* 0x000000ff00667202 */ /* 0x000fc40000000f00 */
[----:B------:R-:W-:Y:S02]  /*0290*/  CS2R R80, SRZ ;  /* 0x0000000000507805 */ /* 0x000fe4000001ff00 */
[----:B------:R-:W-:Y:S02]  /*02a0*/  MOV R85, RZ ;  /* 0x000000ff00557202 */ /* 0x000fe40000000f00 */
[----:B------:R-:W-:Y:S02]  /*02b0*/  CS2R R90, SRZ ;  /* 0x00000000005a7805 */ /* 0x000fe4000001ff00 */
[----:B------:R-:W-:Y:S02]  /*02c0*/  MOV R92, RZ ;  /* 0x000000ff005c7202 */ /* 0x000fe40000000f00 */
[----:B------:R-:W-:Y:S01]  /*02d0*/  CS2R R82, SRZ ;  /* 0x0000000000527805 */ /* 0x000fe2000001ff00 */
[----:B------:R-:W0:Y:S01]  /*02e0*/  LDCU.64 UR8, c[0x0][0x358] ;  /* 0x00006b00ff0877ac */ /* 0x000e220008000a00 */
[----:B-1234-:R-:W-:Y:S05]  /*02f0*/  BRA.U !UP0, `(.L_x_0) ;  /* 0x0000002508947547 */ /* 0x01efea000b800000 */
[----:B------:R-:W1:Y:S01]  /*0300*/  LDC R2, c[0x0][0x39c] ;  /* 0x0000e700ff027b82 */ /* 0x000e620000000800 */
[----:B------:R-:W-:Y:S02]  /*0310*/  UIMAD UR4, UR10, UR5, URZ ;  /* 0x000000050a0472a4 */ /* 0x000fe4000f8e02ff */
[----:B------:R-:W-:Y:S01]  /*0320*/  IMAD R5, R3, UR5, R0 ;  /* 0x0000000503057c24 */ /* 0x000fe2000f8e0200 */
[----:B------:R-:W2:Y:S01]  /*0330*/  LDCU.64 UR14, c[0x0][0x380] ;  /* 0x00007000ff0e77ac */ /* 0x000ea20008000a00 */
[----:B------:R-:W-:Y:S01]  /*0340*/  MOV R72, RZ ;  /* 0x000000ff00487202 */ /* 0x000fe20000000f00 */
[----:B------:R-:W-:Y:S02]  /*0350*/  UIMAD.WIDE.U32 UR4, UR4, UR12, URZ ;  /* 0x0000000c040472a5 */ /* 0x000fe4000f8e00ff */
[----:B------:R-:W-:Y:S01]  /*0360*/  SHF.L.U32 R9, R5, 0x2, RZ ;  /* 0x0000000205097819 */ /* 0x000fe200000006ff */
[----:B------:R-:W3:Y:S01]  /*0370*/  LDCU.64 UR16, c[0x0][0x388] ;  /* 0x00007100ff1077ac */ /* 0x000ee20008000a00 */
[----:B------:R-:W-:-:S02]  /*0380*/  SHF.R.U32.HI R4, RZ, 0x1, R5 ;  /* 0x00000001ff047819 */ /* 0x000fc40000011605 */
[C---:B------:R-:W-:Y:S01]  /*0390*/  LOP3.LUT R25, R9.reuse, 0x4, RZ, 0xc0, !PT ;  /* 0x0000000409197812 */ /* 0x040fe200078ec0ff */
[----:B------:R-:W-:Y:S01]  /*03a0*/  USHF.L.U32 UR6, UR4, 0x5, URZ ;  /* 0x0000000504067899 */ /* 0x000fe200080006ff */
[----:B------:R-:W-:Y:S01]  /*03b0*/  SHF.R.U32.HI R5, RZ, 0x5, R5 ;  /* 0x00000005ff057819 */ /* 0x000fe20000011605 */
[----:B------:R-:W-:Y:S01]  /*03c0*/  USHF.L.U64.HI UR4, UR4, 0x5, UR5 ;  /* 0x0000000504047899 */ /* 0x000fe20008010205 */
[----:B------:R-:W-:Y:S01]  /*03d0*/  LOP3.LUT R9, R9, 0x7c, RZ, 0xc0, !PT ;  /* 0x0000007c09097812 */ /* 0x000fe200078ec0ff */
[----:B------:R-:W-:Y:S02]  /*03e0*/  IMAD R25, R4, UR12, R25 ;  /* 0x0000000c04197c24 */ /* 0x000fe4000f8e0219 */
[----:B------:R-:W-:Y:S01]  /*03f0*/  MOV R6, UR6 ;  /* 0x0000000600067c02 */ /* 0x000fe20008000f00 */
[----:B------:R-:W-:Y:S01]  /*0400*/  IMAD R4, R24, UR11, RZ ;  /* 0x0000000b18047c24 */ /* 0x000fe2000f8e02ff */
[----:B------:R-:W-:Y:S01]  /*0410*/  MOV R7, UR4 ;  /* 0x0000000400077c02 */ /* 0x000fe20008000f00 */
[----:B------:R-:W-:Y:S01]  /*0420*/  UMOV UR4, URZ ;  /* 0x000000ff00047c82 */ /* 0x000fe20008000000 */
[----:B-1----:R-:W-:-:S02]  /*0430*/  IMAD R24, R5, R2, RZ ;  /* 0x0000000205187224 */ /* 0x002fc400078e02ff */
[----:B------:R-:W-:Y:S01]  /*0440*/  LEA R5, R4, R9, 0x3 ;  /* 0x0000000904057211 */ /* 0x000fe200078e18ff */
[----:B------:R-:W-:-:S03]  /*0450*/  IMAD.WIDE.U32 R6, R25, 0x4, R6 ;  /* 0x0000000419067825 */ /* 0x000fc600078e0006 */
[----:B------:R-:W-:Y:S02]  /*0460*/  IADD3 R5, P0, PT, R24, R5, RZ ;  /* 0x0000000518057210 */ /* 0x000fe40007f1e0ff */
[----:B--2---:R-:W-:Y:S02]  /*0470*/  IADD3 R4, P1, PT, R6, UR14, RZ ;  /* 0x0000000e06047c10 */ /* 0x004fe4000ff3e0ff */
[----:B------:R-:W-:Y:S02]  /*0480*/  MOV R6, RZ ;  /* 0x000000ff00067202 */ /* 0x000fe40000000f00 */
[----:B------:R-:W-:Y:S02]  /*0490*/  IADD3.X R7, PT, PT, R7, UR15, RZ, P1, !PT ;  /* 0x0000000f07077c10 */ /* 0x000fe40008ffe4ff */
[----:B---3--:R-:W-:-:S07]  /*04a0*/  LEA.HI.X.SX32 R9, R24, RZ, 0x1, P0 ;  /* 0x000000ff18097211 */ /* 0x008fce00000f0eff */
.L_x_1:
[C---:B------:R-:W-:Y:S02]  /*04b0*/  IADD3 R26, P0, PT, R6.reuse, R5, RZ ;  /* 0x00000005061a7210 */ /* 0x040fe40007f1e0ff */
[----:B------:R-:W-:Y:S02]  /*04c0*/  MOV R24, R4 ;  /* 0x0000000400187202 */ /* 0x000fe40000000f00 */
[----:B------:R-:W-:Y:S02]  /*04d0*/  LEA.HI.X.SX32 R27, R6, R9, 0x1, P0 ;  /* 0x00000009061b7211 */ /* 0x000fe400000f0eff */
[C---:B------:R-:W-:Y:S02]  /*04e0*/  LEA R40, P0, R26.reuse, UR16, 0x2 ;  /* 0x000000101a287c11 */ /* 0x040fe4000f8010ff */
[----:B------:R-:W-:Y:S02]  /*04f0*/  MOV R25, R7 ;  /* 0x0000000700197202 */ /* 0x000fe40000000f00 */
[----:B------:R-:W-:-:S03]  /*0500*/  LEA.HI.X R41, R26, UR17, R27, 0x2, P0 ;  /* 0x000000111a297c11 */ /* 0x000fc600080f141b */
[----:B0-----:R-:W2:Y:S04]  /*0510*/  LDG.E.128 R36, desc[UR8][R24.64] ;  /* 0x0000000818247981 */ /* 0x001ea8000c1e1d00 */
[----:B------:R-:W3:Y:S01]  /*0520*/  LDG.E.128 R40, desc[UR8][R40.64] ;  /* 0x0000000828287981 */ /* 0x000ee2000c1e1d00 */
[----:B------:R-:W0:Y:S01]  /*0530*/  LDCU UR5, c[0x0][0x360] ;  /* 0x00006c00ff0577ac */ /* 0x000e220008000800 */
[----:B------:R-:W1:Y:S01]  /*0540*/  S2UR UR6, SR_CgaCtaId ;  /* 0x00000000000679c3 */ /* 0x000e620000008800 */
[----:B------:R-:W-:Y:S01]  /*0550*/  IADD3 R4, P0, PT, R4, 0x20, RZ ;  /* 0x0000002004047810 */ /* 0x000fe20007f1e0ff */
[----:B------:R-:W-:Y:S01]  /*0560*/  UIADD3 UR4, UPT, UPT, UR4, 0x8, URZ ;  /* 0x0000000804047890 */ /* 0x000fe2000fffe0ff */
[----:B------:R-:W-:Y:S02]  /*0570*/  LEA R6, R2, R6, 0x3 ;  /* 0x0000000602067211 */ /* 0x000fe400078e18ff */
[----:B------:R-:W-:Y:S01]  /*0580*/  IADD3.X R7, PT, PT, RZ, R7, RZ, P0, !PT ;  /* 0x00000007ff077210 */ /* 0x000fe200007fe4ff */
[----:B------:R-:W-:Y:S01]  /*0590*/  UISETP.GE.AND UP0, UPT, UR4, UR12, UPT ;  /* 0x0000000c0400728c */ /* 0x000fe2000bf06270 */
[----:B0-----:R-:W-:Y:S01]  /*05a0*/  IMAD R26, R3, UR5, R0 ;  /* 0x00000005031a7c24 */ /* 0x001fe2000f8e0200 */
[----:B------:R-:W-:-:S04]  /*05b0*/  UMOV UR5, 0x400 ;  /* 0x0000040000057882 */ /* 0x000fc80000000000 */
[----:B------:R-:W-:Y:S02]  /*05c0*/  SHF.L.U32 R27, R26, 0x2, RZ ;  /* 0x000000021a1b7819 */ /* 0x000fe400000006ff */
[----:B------:R-:W-:Y:S01]  /*05d0*/  SHF.R.U32.HI R28, RZ, 0x1, R26 ;  /* 0x00000001ff1c7819 */ /* 0x000fe2000001161a */
[----:B-1----:R-:W-:Y:S01]  /*05e0*/  ULEA UR7, UR6, UR5, 0x18 ;  /* 0x0000000506077291 */ /* 0x002fe2000f8ec0ff */
[----:B------:R-:W-:Y:S01]  /*05f0*/  LOP3.LUT R27, R27, 0x4, RZ, 0xc0, !PT ;  /* 0x000000041b1b7812 */ /* 0x000fe200078ec0ff */
[----:B------:R-:W-:-:S04]  /*0600*/  UIADD3 UR5, UPT, UPT, UR5, 0x1020, URZ ;  /* 0x0000102005057890 */ /* 0x000fc8000fffe0ff */
[----:B------:R-:W-:Y:S01]  /*0610*/  IMAD R27, R27, 0x81, R28 ;  /* 0x000000811b1b7824 */ /* 0x000fe200078e021c */
[----:B------:R-:W-:Y:S01]  /*0620*/  ULEA UR5, UR6, UR5, 0x18 ;  /* 0x0000000506057291 */ /* 0x000fe2000f8ec0ff */
[----:B------:R-:W-:-:S03]  /*0630*/  LEA R74, R3, UR7, 0x5 ;  /* 0x00000007034a7c11 */ /* 0x000fc6000f8e28ff */
[----:B------:R-:W-:Y:S02]  /*0640*/  LEA R84, R27, UR7, 0x2 ;  /* 0x000000071b547c11 */ /* 0x000fe4000f8e10ff */
[----:B------:R-:W-:Y:S02]  /*0650*/  LEA R93, R26, UR5, 0x4 ;  /* 0x000000051a5d7c11 */ /* 0x000fe4000f8e20ff */
[----:B------:R-:W-:Y:S01]  /*0660*/  LEA R78, R0, UR5, 0x5 ;  /* 0x00000005004e7c11 */ /* 0x000fe2000f8e28ff */
[----:B--2---:R-:W-:Y:S04]  /*0670*/  STS [R84], R36 ;  /* 0x0000002454007388 */ /* 0x004fe80000000800 */
[----:B------:R-:W-:Y:S04]  /*0680*/  STS [R84+0x204], R37 ;  /* 0x0002042554007388 */ /* 0x000fe80000000800 */
[----:B------:R-:W-:Y:S04]  /*0690*/  STS [R84+0x408], R38 ;  /* 0x0004082654007388 */ /* 0x000fe80000000800 */
[----:B------:R-:W-:Y:S04]  /*06a0*/  STS [R84+0x60c], R39 ;  /* 0x00060c2754007388 */ /* 0x000fe80000000800 */
[----:B---3--:R-:W-:Y:S01]  /*06b0*/  STS.128 [R93], R40 ;  /* 0x000000285d007388 */ /* 0x008fe20000000c00 */
[----:B------:R-:W-:Y:S06]  /*06c0*/  BAR.SYNC.DEFER_BLOCKING 0x0 ;  /* 0x0000000000007b1d */ /* 0x000fec0000010000 */
[----:B------:R-:W-:Y:S04]  /*06d0*/  LDS.128 R24, [R78] ;  /* 0x000000004e187984 */ /* 0x000fe80000000c00 */
[----:B------:R-:W0:Y:S04]  /*06e0*/  LDS.128 R28, [R74] ;  /* 0x000000004a1c7984 */ /* 0x000e280000000c00 */
[----:B------:R-:W1:Y:S04]  /*06f0*/  LDS.128 R32, [R78+0x10] ;  /* 0x000010004e207984 */ /* 0x000e680000000c00 */
[----:B------:R-:W2:Y:S01]  /*0700*/  LDS.128 R36, [R74+0x10] ;  /* 0x000010004a247984 */ /* 0x000ea20000000c00 */
[----:B0-----:R-:W-:Y:S01]  /*0710*/  FFMA R88, R28, R25, R85 ;  /* 0x000000191c587223 */ /* 0x001fe20000000055 */
[-C--:B------:R-:W-:Y:S01]  /*0720*/  FFMA R43, R24, R29.reuse, R17 ;  /* 0x0000001d182b7223 */ /* 0x080fe20000000011 */
[-C--:B------:R-:W-:Y:S01]  /*0730*/  FFMA R40, R25, R29.reuse, R12 ;  /* 0x0000001d19287223 */ /* 0x080fe2000000000c */
[-C--:B------:R-:W-:Y:S01]  /*0740*/  FFMA R93, R26, R29.reuse, R15 ;  /* 0x0000001d1a5d7223 */ /* 0x080fe2000000000f */
[C---:B-1----:R-:W-:Y:S01]  /*0750*/  FFMA R85, R32.reuse, R28, R101 ;  /* 0x0000001c20557223 */ /* 0x042fe20000000065 */
[-C--:B------:R-:W-:Y:S01]  /*0760*/  FFMA R10, R27, R29.reuse, R10 ;  /* 0x0000001d1b0a7223 */ /* 0x080fe2000000000a */
[-C--:B------:R-:W-:Y:S01]  /*0770*/  FFMA R42, R32, R29.reuse, R13 ;  /* 0x0000001d202a7223 */ /* 0x080fe2000000000d */
[-C--:B------:R-:W-:Y:S01]  /*0780*/  FFMA R8, R33, R29.reuse, R8 ;  /* 0x0000001d21087223 */ /* 0x080fe20000000008 */
[----:B------:R-:W-:Y:S01]  /*0790*/  FFMA R11, R34, R29, R11 ;  /* 0x0000001d220b7223 */ /* 0x000fe2000000000b */
[----:B------:R-:W-:Y:S01]  /*07a0*/  FFMA R101, R25, R31, R44 ;  /* 0x0000001f19657223 */ /* 0x000fe2000000002c */
[----:B------:R-:W-:Y:S01]  /*07b0*/  FFMA R29, R35, R29, R20 ;  /* 0x0000001d231d7223 */ /* 0x000fe20000000014 */
[-C--:B------:R-:W-:Y:S01]  /*07c0*/  FFMA R95, R26, R30.reuse, R23 ;  /* 0x0000001e1a5f7223 */ /* 0x080fe20000000017 */
[-C--:B------:R-:W-:Y:S01]  /*07d0*/  FFMA R97, R32, R30.reuse, R21 ;  /* 0x0000001e20617223 */ /* 0x080fe20000000015 */
[C---:B------:R-:W-:Y:S01]  /*07e0*/  FFMA R98, R33.reuse, R30, R14 ;  /* 0x0000001e21627223 */ /* 0x040fe2000000000e */
[----:B------:R-:W-:Y:S01]  /*07f0*/  FFMA R44, R33, R31, R22 ;  /* 0x0000001f212c7223 */ /* 0x000fe20000000016 */
[----:B------:R-:W-:Y:S01]  /*0800*/  LDS.128 R12, [R74+0x200] ;  /* 0x000200004a0c7984 */ /* 0x000fe20000000c00 */
[----:B------:R-:W-:Y:S01]  /*0810*/  FFMA R89, R24, R28, R89 ;  /* 0x0000001c18597223 */ /* 0x000fe20000000059 */
[C---:B------:R-:W-:Y:S01]  /*0820*/  FFMA R87, R28.reuse, R26, R87 ;  /* 0x0000001a1c577223 */ /* 0x040fe20000000057 */
[C---:B------:R-:W-:Y:S01]  /*0830*/  FFMA R86, R28.reuse, R27, R86 ;  /* 0x0000001b1c567223 */ /* 0x040fe20000000056 */
[----:B------:R-:W0:Y:S01]  /*0840*/  LDS.128 R20, [R78+0x210] ;  /* 0x000210004e147984 */ /* 0x000e220000000c00 */
[C---:B------:R-:W-:Y:S01]  /*0850*/  FFMA R84, R28.reuse, R33, R102 ;  /* 0x000000211c547223 */ /* 0x040fe20000000066 */
[C---:B------:R-:W-:Y:S01]  /*0860*/  FFMA R41, R28.reuse, R34, R105 ;  /* 0x000000221c297223 */ /* 0x040fe20000000069 */
[----:B------:R-:W-:Y:S01]  /*0870*/  FFMA R28, R28, R35, R96 ;  /* 0x000000231c1c7223 */ /* 0x000fe20000000060 */
[-C--:B------:R-:W-:Y:S01]  /*0880*/  FFMA R45, R24, R30.reuse, R45 ;  /* 0x0000001e182d7223 */ /* 0x080fe2000000002d */
[-C--:B------:R-:W-:Y:S01]  /*0890*/  FFMA R94, R25, R30.reuse, R18 ;  /* 0x0000001e195e7223 */ /* 0x080fe20000000012 */
[CC--:B------:R-:W-:Y:S01]  /*08a0*/  FFMA R96, R27.reuse, R30.reuse, R16 ;  /* 0x0000001e1b607223 */ /* 0x0c0fe20000000010 */
[-C--:B------:R-:W-:Y:S01]  /*08b0*/  FFMA R99, R34, R30.reuse, R19 ;  /* 0x0000001e22637223 */ /* 0x080fe20000000013 */
[-C--:B------:R-:W-:Y:S01]  /*08c0*/  FFMA R53, R24, R31.reuse, R53 ;  /* 0x0000001f18357223 */ /* 0x080fe20000000035 */
[-C--:B------:R-:W-:Y:S01]  /*08d0*/  FFMA R51, R26, R31.reuse, R51 ;  /* 0x0000001f1a337223 */ /* 0x080fe20000000033 */
[-C--:B------:R-:W-:Y:S01]  /*08e0*/  FFMA R46, R27, R31.reuse, R46 ;  /* 0x0000001f1b2e7223 */ /* 0x080fe2000000002e */
[-C--:B------:R-:W-:Y:S01]  /*08f0*/  FFMA R49, R32, R31.reuse, R49 ;  /* 0x0000001f20317223 */ /* 0x080fe20000000031 */
[-C--:B------:R-:W-:Y:S01]  /*0900*/  FFMA R47, R34, R31.reuse, R47 ;  /* 0x0000001f222f7223 */ /* 0x080fe2000000002f */
[C---:B------:R-:W-:Y:S01]  /*0910*/  FFMA R50, R35.reuse, R31, R50 ;  /* 0x0000001f23327223 */ /* 0x040fe20000000032 */
[----:B------:R-:W-:Y:S01]  /*0920*/  FFMA R30, R35, R30, R48 ;  /* 0x0000001e231e7223 */ /* 0x000fe20000000030 */
[C---:B--2---:R-:W-:Y:S01]  /*0930*/  FFMA R61, R32.reuse, R36, R61 ;  /* 0x00000024203d7223 */ /* 0x044fe2000000003d */
[C---:B------:R-:W-:Y:S01]  /*0940*/  FFMA R69, R32.reuse, R37, R69 ;  /* 0x0000002520457223 */ /* 0x040fe20000000045 */
[C---:B------:R-:W-:Y:S01]  /*0950*/  FFMA R73, R32.reuse, R38, R73 ;  /* 0x0000002620497223 */ /* 0x040fe20000000049 */
[----:B------:R-:W-:Y:S01]  /*0960*/  FFMA R31, R32, R39, R92 ;  /* 0x00000027201f7223 */ /* 0x000fe2000000005c */
[----:B------:R-:W-:Y:S01]  /*0970*/  FFMA R55, R24, R36, R55 ;  /* 0x0000002418377223 */ /* 0x000fe20000000037 */
[C---:B------:R-:W-:Y:S01]  /*0980*/  FFMA R48, R36.reuse, R25, R57 ;  /* 0x0000001924307223 */ /* 0x040fe20000000039 */
[C---:B------:R-:W-:Y:S01]  /*0990*/  FFMA R59, R36.reuse, R26, R59 ;  /* 0x0000001a243b7223 */ /* 0x040fe2000000003b */
[----:B------:R-:W-:Y:S01]  /*09a0*/  FFMA R52, R36, R27, R52 ;  /* 0x0000001b24347223 */ /* 0x000fe20000000034 */
[-C--:B------:R-:W-:Y:S01]  /*09b0*/  FFMA R65, R24, R37.reuse, R65 ;  /* 0x0000002518417223 */ /* 0x080fe20000000041 */
[-C--:B------:R-:W-:Y:S01]  /*09c0*/  FFMA R58, R25, R37.reuse, R58 ;  /* 0x00000025193a7223 */ /* 0x080fe2000000003a */
[-C--:B------:R-:W-:Y:S01]  /*09d0*/  FFMA R67, R26, R37.reuse, R67 ;  /* 0x000000251a437223 */ /* 0x080fe20000000043 */
        /* <DEDUP_REMOVED lines=9> */
[----:B------:R-:W1:Y:S01]  /*0a70*/  LDS.128 R16, [R78+0x200] ;  /* 0x000200004e107984 */ /* 0x000e620000000c00 */
[C---:B------:R-:W-:Y:S01]  /*0a80*/  FFMA R54, R36.reuse, R33, R54 ;  /* 0x0000002124367223 */ /* 0x040fe20000000036 */
[----:B------:R-:W-:Y:S01]  /*0a90*/  FFMA R63, R36, R34, R63 ;  /* 0x00000022243f7223 */ /* 0x000fe2000000003f */
[----:B------:R-:W-:Y:S01]  /*0aa0*/  FFMA R64, R33, R38, R64 ;  /* 0x0000002621407223 */ /* 0x000fe20000000040 */
[----:B------:R-:W2:Y:S01]  /*0ab0*/  LDS.128 R24, [R74+0x210] ;  /* 0x000210004a187984 */ /* 0x000ea20000000c00 */
[----:B0-----:R-:W-:Y:S01]  /*0ac0*/  FFMA R32, R23, R14, R29 ;  /* 0x0000000e17207223 */ /* 0x001fe2000000001d */
[-C--:B------:R-:W-:Y:S01]  /*0ad0*/  FFMA R77, R34, R38.reuse, R77 ;  /* 0x00000026224d7223 */ /* 0x080fe2000000004d */
[----:B------:R-:W-:Y:S01]  /*0ae0*/  FFMA R36, R36, R35, R56 ;  /* 0x0000002324247223 */ /* 0x000fe20000000038 */
[----:B------:R-:W0:Y:S01]  /*0af0*/  LDS R29, [R74+0x220] ;  /* 0x000220004a1d7984 */ /* 0x000e220000000800 */
[-C--:B------:R-:W-:Y:S01]  /*0b00*/  FFMA R62, R33, R37.reuse, R62 ;  /* 0x00000025213e7223 */ /* 0x080fe2000000003e */
[CC--:B------:R-:W-:Y:S01]  /*0b10*/  FFMA R71, R34.reuse, R37.reuse, R71 ;  /* 0x0000002522477223 */ /* 0x0c0fe20000000047 */
[C---:B------:R-:W-:Y:S01]  /*0b20*/  FFMA R70, R35.reuse, R37, R70 ;  /* 0x0000002523467223 */ /* 0x040fe20000000046 */
[----:B------:R-:W-:Y:S01]  /*0b30*/  FFMA R38, R35, R38, R72 ;  /* 0x0000002623267223 */ /* 0x000fe20000000048 */
[-C--:B------:R-:W-:Y:S01]  /*0b40*/  FFMA R80, R33, R39.reuse, R80 ;  /* 0x0000002721507223 */ /* 0x080fe20000000050 */
[-C--:B------:R-:W-:Y:S01]  /*0b50*/  FFMA R83, R34, R39.reuse, R83 ;  /* 0x0000002722537223 */ /* 0x080fe20000000053 */
[----:B------:R-:W-:Y:S01]  /*0b60*/  FFMA R82, R35, R39, R82 ;  /* 0x0000002723527223 */ /* 0x000fe20000000052 */
[C---:B------:R-:W-:Y:S01]  /*0b70*/  FFMA R85, R20.reuse, R13, R85 ;  /* 0x0000000d14557223 */ /* 0x040fe20000000055 */
[C---:B------:R-:W-:Y:S01]  /*0b80*/  FFMA R84, R13.reuse, R21, R84 ;  /* 0x000000150d547223 */ /* 0x040fe20000000054 */
[C---:B------:R-:W-:Y:S01]  /*0b90*/  FFMA R41, R13.reuse, R22, R41 ;  /* 0x000000160d297223 */ /* 0x040fe20000000029 */
[----:B------:R-:W-:Y:S01]  /*0ba0*/  FFMA R28, R13, R23, R28 ;  /* 0x000000170d1c7223 */ /* 0x000fe2000000001c */
[-C--:B------:R-:W-:Y:S01]  /*0bb0*/  FFMA R35, R20, R14.reuse, R42 ;  /* 0x0000000e14237223 */ /* 0x080fe2000000002a */
[CC--:B------:R-:W-:Y:S01]  /*0bc0*/  FFMA R8, R21.reuse, R14.reuse, R8 ;  /* 0x0000000e15087223 */ /* 0x0c0fe20000000008 */
[----:B------:R-:W-:Y:S01]  /*0bd0*/  FFMA R11, R22, R14, R11 ;  /* 0x0000000e160b7223 */ /* 0x000fe2000000000b */
[-C--:B------:R-:W-:Y:S01]  /*0be0*/  FFMA R97, R20, R15.reuse, R97 ;  /* 0x0000000f14617223 */ /* 0x080fe20000000061 */
[-C--:B------:R-:W-:Y:S01]  /*0bf0*/  FFMA R98, R21, R15.reuse, R98 ;  /* 0x0000000f15627223 */ /* 0x080fe20000000062 */
[-C--:B------:R-:W-:Y:S01]  /*0c00*/  FFMA R99, R22, R15.reuse, R99 ;  /* 0x0000000f16637223 */ /* 0x080fe20000000063 */
[----:B------:R-:W-:Y:S01]  /*0c10*/  FFMA R30, R23, R15, R30 ;  /* 0x0000000f171e7223 */ /* 0x000fe2000000001e */
[C---:B-1----:R-:W-:Y:S01]  /*0c20*/  FFMA R89, R16.reuse, R13, R89 ;  /* 0x0000000d10597223 */ /* 0x042fe20000000059 */
        /* <DEDUP_REMOVED lines=11> */
[----:B--2---:R-:W-:Y:S01]  /*0ce0*/  FFMA R53, R16, R24, R53 ;  /* 0x0000001810357223 */ /* 0x004fe20000000035 */
        /* <DEDUP_REMOVED lines=15> */
[----:B0-----:R-:W-:Y:S01]  /*0de0*/  FFMA R81, R16, R29, R81 ;  /* 0x0000001d10517223 */ /* 0x001fe20000000051 */
[C---:B------:R-:W-:Y:S01]  /*0df0*/  FFMA R76, R29.reuse, R17, R76 ;  /* 0x000000111d4c7223 */ /* 0x040fe2000000004c */
[C---:B------:R-:W-:Y:S01]  /*0e00*/  FFMA R91, R29.reuse, R18, R91 ;  /* 0x000000121d5b7223 */ /* 0x040fe2000000005b */
[----:B------:R-:W-:Y:S01]  /*0e10*/  FFMA R90, R29, R19, R90 ;  /* 0x000000131d5a7223 */ /* 0x000fe2000000005a */
[----:B------:R-:W-:Y:S01]  /*0e20*/  LDS.128 R12, [R78+0x400] ;  /* 0x000400004e0c7984 */ /* 0x000fe20000000c00 */
[----:B------:R-:W-:Y:S01]  /*0e30*/  FFMA R49, R20, R24, R49 ;  /* 0x0000001814317223 */ /* 0x000fe20000000031 */
[C---:B------:R-:W-:Y:S01]  /*0e40*/  FFMA R44, R24.reuse, R21, R44 ;  /* 0x00000015182c7223 */ /* 0x040fe2000000002c */
[C---:B------:R-:W-:Y:S01]  /*0e50*/  FFMA R47, R24.reuse, R22, R47 ;  /* 0x00000016182f7223 */ /* 0x040fe2000000002f */
[----:B------:R-:W0:Y:S01]  /*0e60*/  LDS.128 R16, [R74+0x410] ;  /* 0x000410004a107984 */ /* 0x000e220000000c00 */
        /* <DEDUP_REMOVED lines=13> */
[----:B------:R-:W-:Y:S01]  /*0f40*/  FFMA R31, R20, R29, R31 ;  /* 0x0000001d141f7223 */ /* 0x000fe2000000001f */
[C---:B------:R-:W-:Y:S01]  /*0f50*/  FFMA R80, R29.reuse, R21, R80 ;  /* 0x000000151d507223 */ /* 0x040fe20000000050 */
[----:B------:R-:W1:Y:S01]  /*0f60*/  LDS.128 R24, [R78+0x410] ;  /* 0x000410004e187984 */ /* 0x000e620000000c00 */
[C---:B------:R-:W-:Y:S01]  /*0f70*/  FFMA R83, R29.reuse, R22, R83 ;  /* 0x000000161d537223 */ /* 0x040fe20000000053 */
[----:B------:R-:W-:-:S02]  /*0f80*/  FFMA R82, R29, R23, R82 ;  /* 0x000000171d527223 */ /* 0x000fc40000000052 */
[----:B------:R-:W2:Y:S04]  /*0f90*/  LDS.64 R20, [R74+0x408] ;  /* 0x000408004a147984 */ /* 0x000ea80000000a00 */
[----:B------:R-:W3:Y:S01]  /*0fa0*/  LDS.64 R22, [R74+0x420] ;  /* 0x000420004a167984 */ /* 0x000ee20000000a00 */
[----:B0-----:R-:W-:Y:S01]  /*0fb0*/  FFMA R42, R16, R13, R37 ;  /* 0x0000000d102a7223 */ /* 0x001fe20000000025 */
[C---:B------:R-:W-:Y:S01]  /*0fc0*/  FFMA R37, R13.reuse, R19, R58 ;  /* 0x000000130d257223 */ /* 0x040fe2000000003a */
[----:B------:R-:W-:Y:S01]  /*0fd0*/  FFMA R45, R12, R16, R45 ;  /* 0x000000100c2d7223 */ /* 0x000fe2000000002d */
        /* <DEDUP_REMOVED lines=9> */
[C---:B------:R-:W-:Y:S01]  /*1070*/  FFMA R52, R15.reuse, R18, R52 ;  /* 0x000000120f347223 */ /* 0x040fe20000000034 */
[-C--:B------:R-:W-:Y:S01]  /*1080*/  FFMA R65, R12, R19.reuse, R65 ;  /* 0x000000130c417223 */ /* 0x080fe20000000041 */
[-C--:B------:R-:W-:Y:S01]  /*1090*/  FFMA R67, R14, R19.reuse, R67 ;  /* 0x000000130e437223 */ /* 0x080fe20000000043 */
[----:B------:R-:W-:Y:S01]  /*10a0*/  FFMA R60, R15, R19, R60 ;  /* 0x000000130f3c7223 */ /* 0x000fe2000000003c */
[----:B-1----:R-:W-:Y:S01]  /*10b0*/  FFMA R97, R24, R16, R97 ;  /* 0x0000001018617223 */ /* 0x002fe20000000061 */
[C---:B------:R-:W-:Y:S01]  /*10c0*/  FFMA R98, R16.reuse, R25, R98 ;  /* 0x0000001910627223 */ /* 0x040fe20000000062 */
[C---:B------:R-:W-:Y:S01]  /*10d0*/  FFMA R99, R16.reuse, R26, R99 ;  /* 0x0000001a10637223 */ /* 0x040fe20000000063 */
[----:B------:R-:W-:Y:S01]  /*10e0*/  FFMA R56, R16, R27, R30 ;  /* 0x0000001b10387223 */ /* 0x000fe2000000001e */
[----:B--2---:R-:W-:Y:S01]  /*10f0*/  FFMA R89, R12, R20, R89 ;  /* 0x000000140c597223 */ /* 0x004fe20000000059 */
        /* <DEDUP_REMOVED lines=20> */
[----:B---3--:R-:W-:Y:S01]  /*1240*/  FFMA R33, R24, R23, R31 ;  /* 0x0000001718217223 */ /* 0x008fe2000000001f */
[-C--:B------:R-:W-:Y:S01]  /*1250*/  FFMA R57, R12, R21.reuse, R43 ;  /* 0x000000150c397223 */ /* 0x080fe2000000002b */
[-C--:B------:R-:W-:Y:S01]  /*1260*/  FFMA R10, R25, R21.reuse, R8 ;  /* 0x00000015190a7223 */ /* 0x080fe20000000008 */
[----:B------:R-:W-:Y:S01]  /*1270*/  LDS.128 R16, [R74+0x610] ;  /* 0x000610004a107984 */ /* 0x000fe20000000c00 */
[CC--:B------:R-:W-:Y:S01]  /*1280*/  FFMA R43, R13.reuse, R21.reuse, R40 ;  /* 0x000000150d2b7223 */ /* 0x0c0fe20000000028 */
[----:B------:R-:W-:Y:S01]  /*1290*/  FFMA R93, R14, R21, R93 ;  /* 0x000000150e5d7223 */ /* 0x000fe2000000005d */
[----:B------:R-:W-:Y:S01]  /*12a0*/  FFMA R75, R12, R22, R75 ;  /* 0x000000160c4b7223 */ /* 0x000fe2000000004b */
[----:B------:R-:W0:Y:S01]  /*12b0*/  LDS.128 R28, [R78+0x610] ;  /* 0x000610004e1c7984 */ /* 0x000e220000000c00 */
[C---:B------:R-:W-:Y:S01]  /*12c0*/  FFMA R8, R22.reuse, R13, R39 ;  /* 0x0000000d16087223 */ /* 0x040fe20000000027 */
[C---:B------:R-:W-:Y:S01]  /*12d0*/  FFMA R79, R22.reuse, R14, R79 ;  /* 0x0000000e164f7223 */ /* 0x040fe2000000004f */
[----:B------:R-:W-:Y:S01]  /*12e0*/  FFMA R66, R22, R15, R66 ;  /* 0x0000000f16427223 */ /* 0x000fe20000000042 */
[-C--:B------:R-:W-:Y:S01]  /*12f0*/  FFMA R81, R12, R23.reuse, R81 ;  /* 0x000000170c517223 */ /* 0x080fe20000000051 */
[-C--:B------:R-:W-:Y:S01]  /*1300*/  FFMA R76, R13, R23.reuse, R76 ;  /* 0x000000170d4c7223 */ /* 0x080fe2000000004c */
[-C--:B------:R-:W-:Y:S01]  /*1310*/  FFMA R91, R14, R23.reuse, R91 ;  /* 0x000000170e5b7223 */ /* 0x080fe2000000005b */
[----:B------:R-:W-:Y:S01]  /*1320*/  FFMA R90, R15, R23, R90 ;  /* 0x000000170f5a7223 */ /* 0x000fe2000000005a */
[----:B------:R-:W-:Y:S01]  /*1330*/  FFMA R35, R24, R21, R35 ;  /* 0x0000001518237223 */ /* 0x000fe20000000023 */
[----:B------:R-:W1:Y:S01]  /*1340*/  LDS.128 R12, [R78+0x600] ;  /* 0x000600004e0c7984 */ /* 0x000e620000000c00 */
[----:B------:R-:W-:Y:S01]  /*1350*/  FFMA R64, R22, R25, R64 ;  /* 0x0000001916407223 */ /* 0x000fe20000000040 */
[----:B------:R-:W-:Y:S01]  /*1360*/  FFMA R80, R25, R23, R80 ;  /* 0x0000001719507223 */ /* 0x000fe20000000050 */
[----:B------:R-:W-:Y:S01]  /*1370*/  FFMA R11, R26, R21, R11 ;  /* 0x000000151a0b7223 */ /* 0x000fe2000000000b */
[----:B------:R-:W-:Y:S01]  /*1380*/  FFMA R77, R22, R26, R77 ;  /* 0x0000001a164d7223 */ /* 0x000fe2000000004d */
[----:B------:R-:W-:Y:S01]  /*1390*/  FFMA R83, R26, R23, R83 ;  /* 0x000000171a537223 */ /* 0x000fe20000000053 */
[C---:B------:R-:W-:Y:S01]  /*13a0*/  FFMA R32, R27.reuse, R21, R32 ;  /* 0x000000151b207223 */ /* 0x040fe20000000020 */
[----:B------:R-:W-:Y:S01]  /*13b0*/  FFMA R73, R24, R22, R73 ;  /* 0x0000001618497223 */ /* 0x000fe20000000049 */
[----:B------:R-:W-:Y:S01]  /*13c0*/  FFMA R38, R22, R27, R38 ;  /* 0x0000001b16267223 */ /* 0x000fe20000000026 */
[----:B------:R-:W-:Y:S01]  /*13d0*/  FFMA R82, R27, R23, R82 ;  /* 0x000000171b527223 */ /* 0x000fe20000000052 */
[----:B0-----:R-:W-:Y:S01]  /*13e0*/  FFMA R25, R28, R16, R35 ;  /* 0x000000101c197223 */ /* 0x001fe20000000023 */
[C---:B------:R-:W-:Y:S01]  /*13f0*/  FFMA R10, R16.reuse, R29, R10 ;  /* 0x0000001d100a7223 */ /* 0x040fe2000000000a */
[----:B------:R-:W0:Y:S01]  /*1400*/  LDS R35, [R74+0x60c] ;  /* 0x00060c004a237984 */ /* 0x000e220000000800 */
[C---:B------:R-:W-:Y:S01]  /*1410*/  FFMA R11, R16.reuse, R30, R11 ;  /* 0x0000001e100b7223 */ /* 0x040fe2000000000b */
[----:B------:R-:W-:Y:S01]  /*1420*/  FFMA R40, R16, R31, R32 ;  /* 0x0000001f10287223 */ /* 0x000fe20000000020 */
[-C--:B------:R-:W-:Y:S01]  /*1430*/  FFMA R97, R28, R17.reuse, R97 ;  /* 0x000000111c617223 */ /* 0x080fe20000000061 */
[-C--:B------:R-:W-:Y:S01]  /*1440*/  FFMA R98, R29, R17.reuse, R98 ;  /* 0x000000111d627223 */ /* 0x080fe20000000062 */
[-C--:B------:R-:W-:Y:S01]  /*1450*/  FFMA R99, R30, R17.reuse, R99 ;  /* 0x000000111e637223 */ /* 0x080fe20000000063 */
[----:B------:R-:W-:Y:S01]  /*1460*/  FFMA R56, R31, R17, R56 ;  /* 0x000000111f387223 */ /* 0x000fe20000000038 */
[C---:B-1----:R-:W-:Y:S01]  /*1470*/  FFMA R26, R16.reuse, R15, R20 ;  /* 0x0000000f101a7223 */ /* 0x042fe20000000014 */
[C---:B------:R-:W-:Y:S01]  /*1480*/  FFMA R24, R16.reuse, R13, R43 ;  /* 0x0000000d10187223 */ /* 0x040fe2000000002b */
[----:B------:R-:W1:Y:S01]  /*1490*/  LDS.128 R20, [R74+0x620] ;  /* 0x000620004a147984 */ /* 0x000e620000000c00 */
[----:B------:R-:W-:Y:S01]  /*14a0*/  FFMA R27, R16, R14, R93 ;  /* 0x0000000e101b7223 */ /* 0x000fe2000000005d */
[C---:B------:R-:W-:Y:S01]  /*14b0*/  FFMA R43, R13.reuse, R19, R48 ;  /* 0x000000130d2b7223 */ /* 0x040fe20000000030 */
[C---:B------:R-:W-:Y:S01]  /*14c0*/  FFMA R39, R12.reuse, R16, R57 ;  /* 0x000000100c277223 */ /* 0x040fe20000000039 */
[-C--:B------:R-:W-:Y:S01]  /*14d0*/  FFMA R45, R12, R17.reuse, R45 ;  /* 0x000000110c2d7223 */ /* 0x080fe2000000002d */
[-C--:B------:R-:W-:Y:S01]  /*14e0*/  FFMA R42, R13, R17.reuse, R42 ;  /* 0x000000110d2a7223 */ /* 0x080fe2000000002a */
[-C--:B------:R-:W-:Y:S01]  /*14f0*/  FFMA R95, R14, R17.reuse, R95 ;  /* 0x000000110e5f7223 */ /* 0x080fe2000000005f */
[----:B------:R-:W-:Y:S01]  /*1500*/  FFMA R96, R15, R17, R96 ;  /* 0x000000110f607223 */ /* 0x000fe20000000060 */
[-C--:B------:R-:W-:Y:S01]  /*1510*/  FFMA R53, R12, R18.reuse, R53 ;  /* 0x000000120c357223 */ /* 0x080fe20000000035 */
[-C--:B------:R-:W-:Y:S01]  /*1520*/  FFMA R72, R13, R18.reuse, R34 ;  /* 0x000000120d487223 */ /* 0x080fe20000000022 */
[-C--:B------:R-:W-:Y:S01]  /*1530*/  FFMA R51, R14, R18.reuse, R51 ;  /* 0x000000120e337223 */ /* 0x080fe20000000033 */
[-C--:B------:R-:W-:Y:S01]  /*1540*/  FFMA R46, R15, R18.reuse, R46 ;  /* 0x000000120f2e7223 */ /* 0x080fe2000000002e */
        /* <DEDUP_REMOVED lines=10> */
[----:B------:R-:W-:-:S02]  /*15f0*/  FFMA R36, R31, R19, R36 ;  /* 0x000000131f247223 */ /* 0x000fc40000000024 */
[----:B------:R-:W-:Y:S01]  /*1600*/  LDS.128 R16, [R74+0x810] ;  /* 0x000810004a107984 */ /* 0x000fe20000000c00 */
[C---:B0-----:R-:W-:Y:S01]  /*1610*/  FFMA R88, R35.reuse, R15, R86 ;  /* 0x0000000f23587223 */ /* 0x041fe20000000056 */
[----:B------:R-:W-:Y:S01]  /*1620*/  FFMA R101, R12, R35, R89 ;  /* 0x000000230c657223 */ /* 0x000fe20000000059 */
[C---:B------:R-:W-:Y:S01]  /*1630*/  FFMA R86, R35.reuse, R29, R84 ;  /* 0x0000001d23567223 */ /* 0x040fe20000000054 */
[C---:B------:R-:W-:Y:S01]  /*1640*/  FFMA R93, R35.reuse, R13, R58 ;  /* 0x0000000d235d7223 */ /* 0x040fe2000000003a */
[C---:B------:R-:W-:Y:S01]  /*1650*/  FFMA R89, R35.reuse, R14, R87 ;  /* 0x0000000e23597223 */ /* 0x040fe20000000057 */
[----:B------:R-:W-:Y:S01]  /*1660*/  FFMA R85, R28, R35, R85 ;  /* 0x000000231c557223 */ /* 0x000fe20000000055 */
[C---:B------:R-:W-:Y:S01]  /*1670*/  FFMA R57, R35.reuse, R30, R41 ;  /* 0x0000001e23397223 */ /* 0x040fe20000000029 */
[----:B------:R-:W-:Y:S01]  /*1680*/  FFMA R68, R35, R31, R68 ;  /* 0x0000001f23447223 */ /* 0x000fe20000000044 */
[----:B-1----:R-:W-:Y:S01]  /*1690*/  FFMA R65, R12, R20, R65 ;  /* 0x000000140c417223 */ /* 0x002fe20000000041 */
        /* <DEDUP_REMOVED lines=11> */
[C---:B------:R-:W-:Y:S01]  /*1750*/  FFMA R87, R28.reuse, R22, R33 ;  /* 0x000000161c577223 */ /* 0x040fe20000000021 */
[----:B------:R-:W0:Y:S01]  /*1760*/  LDS.128 R12, [R78+0x800] ;  /* 0x000800004e0c7984 */ /* 0x000e220000000c00 */
[----:B------:R-:W-:Y:S01]  /*1770*/  FFMA R69, R28, R20, R69 ;  /* 0x000000141c457223 */ /* 0x000fe20000000045 */
[C---:B------:R-:W-:Y:S01]  /*1780*/  FFMA R62, R20.reuse, R29, R62 ;  /* 0x0000001d143e7223 */ /* 0x040fe2000000003e */
[C---:B------:R-:W-:Y:S01]  /*1790*/  FFMA R71, R20.reuse, R30, R71 ;  /* 0x0000001e14477223 */ /* 0x040fe20000000047 */
[----:B------:R-:W-:Y:S01]  /*17a0*/  FFMA R70, R20, R31, R70 ;  /* 0x0000001f14467223 */ /* 0x000fe20000000046 */
[-C--:B------:R-:W-:Y:S01]  /*17b0*/  FFMA R73, R28, R21.reuse, R73 ;  /* 0x000000151c497223 */ /* 0x080fe20000000049 */
[-C--:B------:R-:W-:Y:S01]  /*17c0*/  FFMA R64, R29, R21.reuse, R64 ;  /* 0x000000151d407223 */ /* 0x080fe20000000040 */
[CC--:B------:R-:W-:Y:S01]  /*17d0*/  FFMA R77, R30.reuse, R21.reuse, R77 ;  /* 0x000000151e4d7223 */ /* 0x0c0fe2000000004d */
[----:B------:R-:W-:Y:S01]  /*17e0*/  FFMA R38, R31, R21, R38 ;  /* 0x000000151f267223 */ /* 0x000fe20000000026 */
[-C--:B------:R-:W-:Y:S01]  /*17f0*/  FFMA R80, R29, R22.reuse, R80 ;  /* 0x000000161d507223 */ /* 0x080fe20000000050 */
[----:B------:R-:W1:Y:S01]  /*1800*/  LDS.128 R32, [R78+0x810] ;  /* 0x000810004e207984 */ /* 0x000e620000000c00 */
[-C--:B------:R-:W-:Y:S01]  /*1810*/  FFMA R83, R30, R22.reuse, R83 ;  /* 0x000000161e537223 */ /* 0x080fe20000000053 */
[----:B------:R-:W-:-:S02]  /*1820*/  FFMA R82, R31, R22, R82 ;  /* 0x000000161f527223 */ /* 0x000fc40000000052 */
[----:B------:R-:W2:Y:S01]  /*1830*/  LDS.128 R20, [R74+0x820] ;  /* 0x000820004a147984 */ /* 0x000ea20000000c00 */
[----:B0-----:R-:W-:Y:S01]  /*1840*/  FFMA R29, R16, R14, R89 ;  /* 0x0000000e101d7223 */ /* 0x001fe20000000059 */
[C---:B------:R-:W-:Y:S01]  /*1850*/  FFMA R89, R13.reuse, R19, R72 ;  /* 0x000000130d597223 */ /* 0x040fe20000000048 */
[----:B------:R-:W-:Y:S01]  /*1860*/  FFMA R41, R12, R16, R101 ;  /* 0x000000100c297223 */ /* 0x000fe20000000065 */
[C---:B------:R-:W-:Y:S01]  /*1870*/  FFMA R58, R16.reuse, R13, R93 ;  /* 0x0000000d103a7223 */ /* 0x040fe2000000005d */
[----:B------:R-:W-:Y:S01]  /*1880*/  FFMA R30, R16, R15, R88 ;  /* 0x0000000f101e7223 */ /* 0x000fe20000000058 */
[CC--:B------:R-:W-:Y:S01]  /*1890*/  FFMA R39, R12.reuse, R17.reuse, R39 ;  /* 0x000000110c277223 */ /* 0x0c0fe20000000027 */
        /* <DEDUP_REMOVED lines=58> */
[----:B------:R-:W-:Y:S04]  /*1c40*/  LDS.128 R16, [R78+0xa00] ;  /* 0x000a00004e107984 */ /* 0x000fe80000000c00 */
[----:B------:R-:W0:Y:S04]  /*1c50*/  LDS.128 R20, [R74+0xa20] ;  /* 0x000a20004a147984 */ /* 0x000e280000000c00 */
[----:B------:R-:W1:Y:S04]  /*1c60*/  LDS.128 R12, [R74+0xa10] ;  /* 0x000a10004a0c7984 */ /* 0x000e680000000c00 */
[----:B------:R-:W2:Y:S04]  /*1c70*/  LDS.128 R24, [R78+0xa10] ;  /* 0x000a10004e187984 */ /* 0x000ea80000000c00 */
[----:B------:R-:W3:Y:S01]  /*1c80*/  LDS R32, [R74+0xa30] ;  /* 0x000a30004a207984 */ /* 0x000ee20000000800 */
[----:B0-----:R-:W-:Y:S01]  /*1c90*/  FFMA R34, R20, R17, R89 ;  /* 0x0000001114227223 */ /* 0x001fe20000000059 */
[----:B------:R-:W-:Y:S01]  /*1ca0*/  FFMA R89, R17, R23, R8 ;  /* 0x0000001711597223 */ /* 0x000fe20000000008 */
[----:B------:R-:W-:Y:S01]  /*1cb0*/  FFMA R53, R16, R20, R53 ;  /* 0x0000001410357223 */ /* 0x000fe20000000035 */
[-C--:B------:R-:W-:Y:S01]  /*1cc0*/  FFMA R51, R20, R18.reuse, R51 ;  /* 0x0000001214337223 */ /* 0x080fe20000000033 */
[----:B-1----:R-:W-:Y:S01]  /*1cd0*/  FFMA R41, R16, R13, R41 ;  /* 0x0000000d10297223 */ /* 0x002fe20000000029 */
[C---:B------:R-:W-:Y:S01]  /*1ce0*/  FFMA R33, R13.reuse, R17, R58 ;  /* 0x000000110d217223 */ /* 0x040fe2000000003a */
[C---:B------:R-:W-:Y:S01]  /*1cf0*/  FFMA R29, R13.reuse, R18, R29 ;  /* 0x000000120d1d7223 */ /* 0x040fe2000000001d */
[C---:B------:R-:W-:Y:S01]  /*1d00*/  FFMA R30, R13.reuse, R19, R30 ;  /* 0x000000130d1e7223 */ /* 0x040fe2000000001e */
[----:B--2---:R-:W-:Y:S01]  /*1d10*/  FFMA R37, R24, R13, R37 ;  /* 0x0000000d18257223 */ /* 0x004fe20000000025 */
        /* <DEDUP_REMOVED lines=47> */
[----:B---3--:R-:W-:Y:S01]  /*2010*/  FFMA R81, R16, R32, R81 ;  /* 0x0000002010517223 */ /* 0x008fe20000000051 */
        /* <DEDUP_REMOVED lines=8> */
[----:B------:R-:W-:-:S03]  /*20a0*/  FFMA R82, R32, R27, R82 ;  /* 0x0000001b20527223 */ /* 0x000fc60000000052 */
[----:B------:R-:W1:Y:S04]  /*20b0*/  LDS.128 R16, [R78+0xc00] ;  /* 0x000c00004e107984 */ /* 0x000e680000000c00 */
[----:B------:R-:W2:Y:S04]  /*20c0*/  LDS.64 R24, [R74+0xc18] ;  /* 0x000c18004a187984 */ /* 0x000ea80000000a00 */
[----:B------:R-:W3:Y:S01]  /*20d0*/  LDS.64 R42, [R74+0xc30] ;  /* 0x000c30004a2a7984 */ /* 0x000ee20000000a00 */
[----:B0-----:R-:W-:Y:S01]  /*20e0*/  FFMA R66, R20, R15, R56 ;  /* 0x0000000f14427223 */ /* 0x001fe20000000038 */
[-C--:B------:R-:W-:Y:S01]  /*20f0*/  FFMA R49, R12, R21.reuse, R49 ;  /* 0x000000150c317223 */ /* 0x080fe20000000031 */
[-C--:B------:R-:W-:Y:S01]  /*2100*/  FFMA R56, R13, R21.reuse, R44 ;  /* 0x000000150d387223 */ /* 0x080fe2000000002c */
[-C--:B------:R-:W-:Y:S01]  /*2110*/  FFMA R47, R14, R21.reuse, R47 ;  /* 0x000000150e2f7223 */ /* 0x080fe2000000002f */
[-C--:B-1----:R-:W-:Y:S01]  /*2120*/  FFMA R53, R16, R21.reuse, R53 ;  /* 0x0000001510357223 */ /* 0x082fe20000000035 */
        /* <DEDUP_REMOVED lines=13> */
[C---:B------:R-:W-:Y:S01]  /*2200*/  FFMA R58, R20.reuse, R17, R35 ;  /* 0x00000011143a7223 */ /* 0x040fe20000000023 */
[C---:B------:R-:W-:Y:S01]  /*2210*/  FFMA R95, R20.reuse, R18, R95 ;  /* 0x00000012145f7223 */ /* 0x040fe2000000005f */
[----:B------:R-:W-:Y:S01]  /*2220*/  FFMA R96, R20, R19, R96 ;  /* 0x0000001314607223 */ /* 0x000fe20000000060 */
[----:B------:R-:W-:Y:S01]  /*2230*/  FFMA R97, R12, R20, R97 ;  /* 0x000000140c617223 */ /* 0x000fe20000000061 */
        /* <DEDUP_REMOVED lines=10> */
[C---:B--2---:R-:W-:Y:S01]  /*22e0*/  FFMA R90, R24.reuse, R17, R33 ;  /* 0x00000011185a7223 */ /* 0x044fe20000000021 */
[C---:B------:R-:W-:Y:S01]  /*22f0*/  FFMA R87, R24.reuse, R18, R29 ;  /* 0x0000001218577223 */ /* 0x040fe2000000001d */
[C---:B------:R-:W-:Y:S01]  /*2300*/  FFMA R100, R24.reuse, R19, R30 ;  /* 0x0000001318647223 */ /* 0x040fe2000000001e */
[C---:B------:R-:W-:Y:S01]  /*2310*/  FFMA R102, R24.reuse, R13, R28 ;  /* 0x0000000d18667223 */ /* 0x040fe2000000001c */
[----:B------:R-:W-:Y:S01]  /*2320*/  FFMA R105, R24, R14, R31 ;  /* 0x0000000e18697223 */ /* 0x000fe2000000001f */
[-C--:B------:R-:W-:Y:S01]  /*2330*/  FFMA R21, R17, R25.reuse, R76 ;  /* 0x0000001911157223 */ /* 0x080fe2000000004c */
[----:B------:R-:W-:Y:S01]  /*2340*/  FFMA R22, R15, R25, R40 ;  /* 0x000000190f167223 */ /* 0x000fe20000000028 */
[-C--:B------:R-:W-:Y:S01]  /*2350*/  FFMA R41, R16, R24.reuse, R41 ;  /* 0x0000001810297223 */ /* 0x080fe20000000029 */
[----:B------:R-:W-:Y:S01]  /*2360*/  FFMA R101, R12, R24, R37 ;  /* 0x000000180c657223 */ /* 0x000fe20000000025 */
[----:B------:R-:W-:Y:S01]  /*2370*/  FFMA R68, R24, R15, R68 ;  /* 0x0000000f18447223 */ /* 0x000fe20000000044 */
        /* <DEDUP_REMOVED lines=10> */
[----:B------:R-:W-:Y:S01]  /*2420*/  FFMA R73, R12, R42, R73 ;  /* 0x0000002a0c497223 */ /* 0x000fe20000000049 */
[C---:B------:R-:W-:Y:S01]  /*2430*/  FFMA R88, R42.reuse, R13, R88 ;  /* 0x0000000d2a587223 */ /* 0x040fe20000000058 */
[C---:B------:R-:W-:Y:S01]  /*2440*/  FFMA R93, R42.reuse, R14, R93 ;  /* 0x0000000e2a5d7223 */ /* 0x040fe2000000005d */
[----:B------:R-:W-:Y:S01]  /*2450*/  FFMA R92, R42, R15, R92 ;  /* 0x0000000f2a5c7223 */ /* 0x000fe2000000005c */
[----:B------:R-:W-:Y:S01]  /*2460*/  LDS.128 R28, [R74+0xe20] ;  /* 0x000e20004a1c7984 */ /* 0x000fe20000000c00 */
[-C--:B------:R-:W-:Y:S01]  /*2470*/  FFMA R81, R16, R43.reuse, R81 ;  /* 0x0000002b10517223 */ /* 0x080fe20000000051 */
[-C--:B------:R-:W-:Y:S01]  /*2480*/  FFMA R84, R17, R43.reuse, R84 ;  /* 0x0000002b11547223 */ /* 0x080fe20000000054 */
[-C--:B------:R-:W-:Y:S01]  /*2490*/  FFMA R91, R18, R43.reuse, R91 ;  /* 0x0000002b125b7223 */ /* 0x080fe2000000005b */
[----:B------:R-:W0:Y:S01]  /*24a0*/  LDS.128 R32, [R78+0xe10] ;  /* 0x000e10004e207984 */ /* 0x000e220000000c00 */
[-C--:B------:R-:W-:Y:S01]  /*24b0*/  FFMA R94, R19, R43.reuse, R94 ;  /* 0x0000002b135e7223 */ /* 0x080fe2000000005e */
[-C--:B------:R-:W-:Y:S01]  /*24c0*/  FFMA R103, R12, R43.reuse, R103 ;  /* 0x0000002b0c677223 */ /* 0x080fe20000000067 */
[-C--:B------:R-:W-:Y:S01]  /*24d0*/  FFMA R42, R13, R43.reuse, R38 ;  /* 0x0000002b0d2a7223 */ /* 0x080fe20000000026 */
[----:B------:R-:W1:Y:S01]  /*24e0*/  LDS.128 R24, [R78+0xe00] ;  /* 0x000e00004e187984 */ /* 0x000e620000000c00 */
[-C--:B------:R-:W-:Y:S01]  /*24f0*/  FFMA R83, R14, R43.reuse, R83 ;  /* 0x0000002b0e537223 */ /* 0x080fe20000000053 */
[----:B------:R-:W-:-:S02]  /*2500*/  FFMA R82, R15, R43, R82 ;  /* 0x0000002b0f527223 */ /* 0x000fc40000000052 */
[----:B------:R-:W2:Y:S04]  /*2510*/  LDS R43, [R74+0xe1c] ;  /* 0x000e1c004a2b7984 */ /* 0x000ea80000000800 */
[----:B------:R-:W3:Y:S01]  /*2520*/  LDS.128 R36, [R74+0xe30] ;  /* 0x000e30004a247984 */ /* 0x000ee20000000c00 */
[C---:B0-----:R-:W-:Y:S01]  /*2530*/  FFMA R8, R28.reuse, R33, R20 ;  /* 0x000000211c087223 */ /* 0x041fe20000000014 */
[----:B------:R-:W-:Y:S01]  /*2540*/  FFMA R20, R28, R35, R22 ;  /* 0x000000231c147223 */ /* 0x000fe20000000016 */
[----:B------:R-:W-:Y:S01]  /*2550*/  FFMA R13, R32, R28, R85 ;  /* 0x0000001c200d7223 */ /* 0x000fe20000000055 */
[----:B------:R-:W-:Y:S01]  /*2560*/  FFMA R22, R33, R30, R56 ;  /* 0x0000001e21167223 */ /* 0x000fe20000000038 */
[----:B-1----:R-:W-:Y:S01]  /*2570*/  FFMA R15, R28, R26, R57 ;  /* 0x0000001a1c0f7223 */ /* 0x002fe20000000039 */
[-C--:B------:R-:W-:Y:S01]  /*2580*/  FFMA R16, R27, R29.reuse, R96 ;  /* 0x0000001d1b107223 */ /* 0x080fe20000000060 */
[C---:B------:R-:W-:Y:S01]  /*2590*/  FFMA R18, R25.reuse, R29, R58 ;  /* 0x0000001d19127223 */ /* 0x040fe2000000003a */
[----:B------:R-:W-:Y:S01]  /*25a0*/  FFMA R57, R25, R31, R72 ;  /* 0x0000001f19397223 */ /* 0x000fe20000000048 */
[----:B--2---:R-:W-:Y:S01]  /*25b0*/  FFMA R96, R43, R35, R68 ;  /* 0x000000232b607223 */ /* 0x004fe20000000044 */
[----:B------:R-:W-:Y:S01]  /*25c0*/  FFMA R17, R24, R28, R23 ;  /* 0x0000001c18117223 */ /* 0x000fe20000000017 */
[C---:B------:R-:W-:Y:S01]  /*25d0*/  FFMA R12, R28.reuse, R25, R21 ;  /* 0x000000191c0c7223 */ /* 0x040fe20000000015 */
[----:B------:R-:W-:Y:S01]  /*25e0*/  FFMA R10, R28, R27, R86 ;  /* 0x0000001b1c0a7223 */ /* 0x000fe20000000056 */
[----:B------:R-:W-:Y:S01]  /*25f0*/  FFMA R48, R35, R29, R66 ;  /* 0x0000001d23307223 */ /* 0x000fe20000000042 */
[----:B------:R-:W-:Y:S01]  /*2600*/  FFMA R44, R25, R30, R64 ;  /* 0x0000001e192c7223 */ /* 0x000fe20000000040 */
[----:B------:R-:W-:Y:S01]  /*2610*/  FFMA R56, R35, R31, R80 ;  /* 0x0000001f23387223 */ /* 0x000fe20000000050 */
[-C--:B------:R-:W-:Y:S01]  /*2620*/  FFMA R85, R43, R25.reuse, R90 ;  /* 0x000000192b557223 */ /* 0x080fe2000000005a */
[----:B---3--:R-:W-:Y:S01]  /*2630*/  FFMA R58, R36, R25, R77 ;  /* 0x00000019243a7223 */ /* 0x008fe2000000004d */
[-C--:B------:R-:W-:Y:S01]  /*2640*/  FFMA R68, R25, R37.reuse, R76 ;  /* 0x0000002519447223 */ /* 0x080fe2000000004c */
[----:B------:R-:W-:Y:S01]  /*2650*/  FFMA R72, R35, R37, R92 ;  /* 0x0000002523487223 */ /* 0x000fe2000000005c */
        /* <DEDUP_REMOVED lines=22> */
[C---:B------:R-:W-:Y:S01]  /*27c0*/  FFMA R102, R43.reuse, R33, R102 ;  /* 0x000000212b667223 */ /* 0x040fe20000000066 */
[----:B------:R-:W-:Y:S01]  /*27d0*/  FFMA R105, R43, R34, R105 ;  /* 0x000000222b697223 */ /* 0x000fe20000000069 */
[----:B------:R-:W-:Y:S01]  /*27e0*/  FFMA R65, R24, R36, R65 ;  /* 0x0000002418417223 */ /* 0x000fe20000000041 */
        /* <DEDUP_REMOVED lines=20> */
[----:B------:R-:W-:Y:S06]  /*2930*/  BAR.SYNC.DEFER_BLOCKING 0x0 ;  /* 0x0000000000007b1d */ /* 0x000fec0000010000 */
[----:B------:R-:W-:Y:S05]  /*2940*/  BRA.U !UP0, `(.L_x_1) ;  /* 0xffffffd908d87547 */ /* 0x000fea000b83ffff */
.L_x_0:
[----:B------:R-:W1:Y:S01]  /*2950*/  LDC R2, c[0x0][0x360] ;  /* 0x0000d800ff027b82 */ /* 0x000e620000000800 */
[----:B------:R-:W-:Y:S01]  /*2960*/  SHF.L.U32 R4, R3, 0x3, RZ ;  /* 0x0000000303047819 */ /* 0x000fe200000006ff */
[----:B------:R-:W2:Y:S06]  /*2970*/  LDCU.64 UR4, c[0x0][0x390] ;  /* 0x00007200ff0477ac */ /* 0x000eac0008000a00 */
[----:B------:R-:W3:Y:S08]  /*2980*/  LDC R5, c[0x0][0x364] ;  /* 0x0000d900ff057b82 */ /* 0x000ef00000000800 */
[----:B------:R-:W4:Y:S01]  /*2990*/  LDC R7, c[0x0][0x39c] ;  /* 0x0000e700ff077b82 */ /* 0x000f220000000800 */
[----:B-1----:R-:W-:-:S02]  /*29a0*/  IMAD R3, R2, UR10, RZ ;  /* 0x0000000a02037c24 */ /* 0x002fc4000f8e02ff */
[----:B---3--:R-:W-:Y:S01]  /*29b0*/  IMAD R0, R5, UR11, R0 ;  /* 0x0000000b05007c24 */ /* 0x008fe2000f8e0200 */
[----:B------:R-:W-:-:S04]  /*29c0*/  MOV R5, RZ ;  /* 0x000000ff00057202 */ /* 0x000fc80000000f00 */
[----:B------:R-:W-:Y:S01]  /*29d0*/  SHF.L.U32 R2, R0, 0x3, RZ ;  /* 0x0000000300027819 */ /* 0x000fe200000006ff */
[----:B------:R-:W-:Y:S01]  /*29e0*/  IMAD.WIDE.U32 R4, R3, 0x8, R4 ;  /* 0x0000000803047825 */ /* 0x000fe200078e0004 */
[----:B----4-:R-:W-:-:S03]  /*29f0*/  SHF.R.S32.HI R3, RZ, 0x1f, R7 ;  /* 0x0000001fff037819 */ /* 0x010fc60000011407 */
[----:B------:R-:W-:-:S04]  /*2a00*/  IMAD R0, R5, R7, RZ ;  /* 0x0000000705007224 */ /* 0x000fc800078e02ff */
[----:B------:R-:W-:Y:S01]  /*2a10*/  IMAD R5, R4, R3, R0 ;  /* 0x0000000304057224 */ /* 0x000fe200078e0200 */
[----:B------:R-:W-:-:S03]  /*2a20*/  MOV R3, RZ ;  /* 0x000000ff00037202 */ /* 0x000fc60000000f00 */
[----:B------:R-:W-:-:S05]  /*2a30*/  IMAD.WIDE.U32 R2, R4, R7, R2 ;  /* 0x0000000704027225 */ /* 0x000fca00078e0002 */
[----:B------:R-:W-:Y:S02]  /*2a40*/  IADD3 R3, PT, PT, R3, R5, RZ ;  /* 0x0000000503037210 */ /* 0x000fe40007ffe0ff */
[C---:B--2---:R-:W-:Y:S01]  /*2a50*/  LEA R4, P0, R2.reuse, UR4, 0x2 ;  /* 0x0000000402047c11 */ /* 0x044fe2000f8010ff */
[----:B------:R-:W1:Y:S03]  /*2a60*/  LDCU UR4, c[0x0][0x3a4] ;  /* 0x00007480ff0477ac */ /* 0x000e660008000800 */
[----:B------:R-:W-:Y:S01]  /*2a70*/  LEA.HI.X R5, R2, UR5, R3, 0x2, P0 ;  /* 0x0000000502057c11 */ /* 0x000fe200080f1403 */
[----:B------:R-:W2:Y:S04]  /*2a80*/  LDCU UR5, c[0x0][0x3a8] ;  /* 0x00007500ff0577ac */ /* 0x000ea80008000800 */
[----:B0-----:R-:W2:Y:S04]  /*2a90*/  LDG.E R0, desc[UR8][R4.64] ;  /* 0x0000000804007981 */ /* 0x001ea8000c1e1900 */
[----:B------:R-:W3:Y:S04]  /*2aa0*/  LDG.E R2, desc[UR8][R4.64+0x4] ;  /* 0x0000040804027981 */ /* 0x000ee8000c1e1900 */
[----:B------:R-:W4:Y:S04]  /*2ab0*/  LDG.E R3, desc[UR8][R4.64+0x8] ;  /* 0x0000080804037981 */ /* 0x000f28000c1e1900 */
[----:B------:R-:W5:Y:S04]  /*2ac0*/  LDG.E R24, desc[UR8][R4.64+0xc] ;  /* 0x00000c0804187981 */ /* 0x000f68000c1e1900 */
[----:B------:R-:W5:Y:S04]  /*2ad0*/  LDG.E R26, desc[UR8][R4.64+0x10] ;  /* 0x00001008041a7981 */ /* 0x000f68000c1e1900 */
[----:B------:R-:W5:Y:S04]  /*2ae0*/  LDG.E R27, desc[UR8][R4.64+0x14] ;  /* 0x00001408041b7981 */ /* 0x000f68000c1e1900 */
[----:B------:R-:W5:Y:S04]  /*2af0*/  LDG.E R28, desc[UR8][R4.64+0x18] ;  /* 0x00001808041c7981 */ /* 0x000f68000c1e1900 */
[----:B------:R-:W5:Y:S01]  /*2b00*/  LDG.E R29, desc[UR8][R4.64+0x1c] ;  /* 0x00001c08041d7981 */ /* 0x000f62000c1e1900 */
[----:B-1----:R-:W-:Y:S01]  /*2b10*/  FMUL R89, R89, UR4 ;  /* 0x0000000459597c20 */ /* 0x002fe20008400000 */
[----:B------:R-:W-:Y:S01]  /*2b20*/  FMUL R85, R85, UR4 ;  /* 0x0000000455557c20 */ /* 0x000fe20008400000 */
[----:B------:R-:W-:Y:S01]  /*2b30*/  FMUL R6, R87, UR4 ;  /* 0x0000000457067c20 */ /* 0x000fe20008400000 */
[----:B------:R-:W-:Y:S01]  /*2b40*/  FMUL R25, R86, UR4 ;  /* 0x0000000456197c20 */ /* 0x000fe20008400000 */
[----:B------:R-:W-:Y:S01]  /*2b50*/  FMUL R101, R101, UR4 ;  /* 0x0000000465657c20 */ /* 0x000fe20008400000 */
[----:B------:R-:W-:Y:S01]  /*2b60*/  FMUL R102, R102, UR4 ;  /* 0x0000000466667c20 */ /* 0x000fe20008400000 */
[----:B------:R-:W-:Y:S01]  /*2b70*/  FMUL R105, R105, UR4 ;  /* 0x0000000469697c20 */ /* 0x000fe20008400000 */
[----:B------:R-:W-:Y:S01]  /*2b80*/  FMUL R96, R96, UR4 ;  /* 0x0000000460607c20 */ /* 0x000fe20008400000 */
[----:B--2---:R-:W-:Y:S01]  /*2b90*/  FFMA R89, R0, UR5, R89 ;  /* 0x0000000500597c23 */ /* 0x004fe20008000059 */
[----:B---3--:R-:W-:-:S04]  /*2ba0*/  FFMA R85, R2, UR5, R85 ;  /* 0x0000000502557c23 */ /* 0x008fc80008000055 */
[----:B------:R-:W-:Y:S01]  /*2bb0*/  STG.E desc[UR8][R4.64], R89 ;  /* 0x0000005904007986 */ /* 0x000fe2000c101908 */
[----:B----4-:R-:W-:Y:S01]  /*2bc0*/  FFMA R9, R3, UR5, R6 ;  /* 0x0000000503097c23 */ /* 0x010fe20008000006 */
[----:B------:R-:W-:Y:S02]  /*2bd0*/  IMAD.WIDE R2, R7, 0x4, R4 ;  /* 0x0000000407027825 */ /* 0x000fe400078e0204 */
[----:B------:R-:W-:Y:S02]  /*2be0*/  STG.E desc[UR8][R4.64+0x4], R85 ;  /* 0x0000045504007986 */ /* 0x000fe4000c101908 */
[----:B-----5:R-:W-:Y:S02]  /*2bf0*/  FFMA R25, R24, UR5, R25 ;  /* 0x0000000518197c23 */ /* 0x020fe40008000019 */
[----:B------:R-:W-:Y:S01]  /*2c00*/  STG.E desc[UR8][R4.64+0x8], R9 ;  /* 0x0000080904007986 */ /* 0x000fe2000c101908 */
[----:B------:R-:W-:-:S03]  /*2c10*/  FFMA R101, R26, UR5, R101 ;  /* 0x000000051a657c23 */ /* 0x000fc60008000065 */
[----:B------:R0:W-:Y:S01]  /*2c20*/  STG.E desc[UR8][R4.64+0xc], R25 ;  /* 0x00000c1904007986 */ /* 0x0001e2000c101908 */
[----:B------:R-:W-:-:S03]  /*2c30*/  FFMA R27, R27, UR5, R102 ;  /* 0x000000051b1b7c23 */ /* 0x000fc60008000066 */
[----:B------:R-:W-:Y:S01]  /*2c40*/  STG.E desc[UR8][R4.64+0x10], R101 ;  /* 0x0000106504007986 */ /* 0x000fe2000c101908 */
[----:B------:R-:W-:-:S03]  /*2c50*/  FFMA R105, R28, UR5, R105 ;  /* 0x000000051c697c23 */ /* 0x000fc60008000069 */
[----:B------:R-:W-:Y:S01]  /*2c60*/  STG.E desc[UR8][R4.64+0x14], R27 ;  /* 0x0000141b04007986 */ /* 0x000fe2000c101908 */
[----:B------:R-:W-:-:S03]  /*2c70*/  FFMA R29, R29, UR5, R96 ;  /* 0x000000051d1d7c23 */ /* 0x000fc60008000060 */
[----:B------:R-:W-:Y:S04]  /*2c80*/  STG.E desc[UR8][R4.64+0x18], R105 ;  /* 0x0000186904007986 */ /* 0x000fe8000c101908 */
[----:B------:R1:W-:Y:S04]  /*2c90*/  STG.E desc[UR8][R4.64+0x1c], R29 ;  /* 0x00001c1d04007986 */ /* 0x0003e8000c101908 */
[----:B------:R-:W2:Y:S04]  /*2ca0*/  LDG.E R0, desc[UR8][R2.64] ;  /* 0x0000000802007981 */ /* 0x000ea8000c1e1900 */
[----:B------:R-:W3:Y:S04]  /*2cb0*/  LDG.E R6, desc[UR8][R2.64+0x4] ;  /* 0x0000040802067981 */ /* 0x000ee8000c1e1900 */
[----:B------:R-:W4:Y:S04]  /*2cc0*/  LDG.E R24, desc[UR8][R2.64+0x8] ;  /* 0x0000080802187981 */ /* 0x000f28000c1e1900 */
[----:B0-----:R-:W5:Y:S04]  /*2cd0*/  LDG.E R25, desc[UR8][R2.64+0xc] ;  /* 0x00000c0802197981 */ /* 0x001f68000c1e1900 */
[----:B------:R-:W5:Y:S04]  /*2ce0*/  LDG.E R26, desc[UR8][R2.64+0x10] ;  /* 0x00001008021a7981 */ /* 0x000f68000c1e1900 */
[----:B------:R-:W5:Y:S04]  /*2cf0*/  LDG.E R28, desc[UR8][R2.64+0x14] ;  /* 0x00001408021c7981 */ /* 0x000f68000c1e1900 */
[----:B------:R-:W5:Y:S04]  /*2d00*/  LDG.E R30, desc[UR8][R2.64+0x18] ;  /* 0x00001808021e7981 */ /* 0x000f68000c1e1900 */
[----:B------:R-:W5:Y:S01]  /*2d10*/  LDG.E R31, desc[UR8][R2.64+0x1c] ;  /* 0x00001c08021f7981 */ /* 0x000f62000c1e1900 */
[----:B------:R-:W-:Y:S01]  /*2d20*/  FMUL R17, R17, UR4 ;  /* 0x0000000411117c20 */ /* 0x000fe20008400000 */
[----:B------:R-:W-:Y:S01]  /*2d30*/  FMUL R9, R12, UR4 ;  /* 0x000000040c097c20 */ /* 0x000fe20008400000 */
[----:B------:R-:W-:Y:S01]  /*2d40*/  FMUL R15, R15, UR4 ;  /* 0x000000040f0f7c20 */ /* 0x000fe20008400000 */
[----:B------:R-:W-:Y:S01]  /*2d50*/  FMUL R10, R10, UR4 ;  /* 0x000000040a0a7c20 */ /* 0x000fe20008400000 */
[----:B------:R-:W-:Y:S01]  /*2d60*/  FMUL R13, R13, UR4 ;  /* 0x000000040d0d7c20 */ /* 0x000fe20008400000 */
[----:B-1----:R-:W-:Y:S01]  /*2d70*/  FMUL R5, R8, UR4 ;  /* 0x0000000408057c20 */ /* 0x002fe20008400000 */
[----:B------:R-:W-:Y:S01]  /*2d80*/  FMUL R27, R11, UR4 ;  /* 0x000000040b1b7c20 */ /* 0x000fe20008400000 */
[----:B------:R-:W-:Y:S01]  /*2d90*/  FMUL R20, R20, UR4 ;  /* 0x0000000414147c20 */ /* 0x000fe20008400000 */
[----:B--2---:R-:W-:Y:S01]  /*2da0*/  FFMA R17, R0, UR5, R17 ;  /* 0x0000000500117c23 */ /* 0x004fe20008000011 */
[----:B---3--:R-:W-:-:S04]  /*2db0*/  FFMA R9, R6, UR5, R9 ;  /* 0x0000000506097c23 */ /* 0x008fc80008000009 */
[----:B------:R-:W-:Y:S01]  /*2dc0*/  STG.E desc[UR8][R2.64], R17 ;  /* 0x0000001102007986 */ /* 0x000fe2000c101908 */
[----:B----4-:R-:W-:-:S03]  /*2dd0*/  FFMA R15, R24, UR5, R15 ;  /* 0x00000005180f7c23 */ /* 0x010fc6000800000f */
[----:B------:R-:W-:Y:S01]  /*2de0*/  STG.E desc[UR8][R2.64+0x4], R9 ;  /* 0x0000040902007986 */ /* 0x000fe2000c101908 */
[----:B-----5:R-:W-:-:S03]  /*2df0*/  FFMA R25, R25, UR5, R10 ;  /* 0x0000000519197c23 */ /* 0x020fc6000800000a */
[----:B------:R0:W-:Y:S01]  /*2e00*/  STG.E desc[UR8][R2.64+0x8], R15 ;  /* 0x0000080f02007986 */ /* 0x0001e2000c101908 */
[----:B------:R-:W-:-:S03]  /*2e10*/  FFMA R13, R26, UR5, R13 ;  /* 0x000000051a0d7c23 */ /* 0x000fc6000800000d */
[----:B------:R-:W-:Y:S01]  /*2e20*/  STG.E desc[UR8][R2.64+0xc], R25 ;  /* 0x00000c1902007986 */ /* 0x000fe2000c101908 */
[----:B------:R-:W-:Y:S01]  /*2e30*/  FFMA R11, R28, UR5, R5 ;  /* 0x000000051c0b7c23 */ /* 0x000fe20008000005 */
[----:B------:R-:W-:Y:S02]  /*2e40*/  IMAD.WIDE R4, R7, 0x4, R2 ;  /* 0x0000000407047825 */ /* 0x000fe400078e0202 */
[----:B------:R1:W-:Y:S02]  /*2e50*/  STG.E desc[UR8][R2.64+0x10], R13 ;  /* 0x0000100d02007986 */ /* 0x0003e4000c101908 */
[----:B------:R-:W-:Y:S02]  /*2e60*/  FFMA R27, R30, UR5, R27 ;  /* 0x000000051e1b7c23 */ /* 0x000fe4000800001b */
[----:B------:R-:W-:Y:S01]  /*2e70*/  STG.E desc[UR8][R2.64+0x14], R11 ;  /* 0x0000140b02007986 */ /* 0x000fe2000c101908 */
[----:B------:R-:W-:-:S03]  /*2e80*/  FFMA R31, R31, UR5, R20 ;  /* 0x000000051f1f7c23 */ /* 0x000fc60008000014 */
[----:B------:R-:W-:Y:S04]  /*2e90*/  STG.E desc[UR8][R2.64+0x18], R27 ;  /* 0x0000181b02007986 */ /* 0x000fe8000c101908 */
[----:B------:R2:W-:Y:S04]  /*2ea0*/  STG.E desc[UR8][R2.64+0x1c], R31 ;  /* 0x00001c1f02007986 */ /* 0x0005e8000c101908 */
[----:B------:R-:W3:Y:S04]  /*2eb0*/  LDG.E R0, desc[UR8][R4.64] ;  /* 0x0000000804007981 */ /* 0x000ee8000c1e1900 */
[----:B------:R-:W4:Y:S04]  /*2ec0*/  LDG.E R6, desc[UR8][R4.64+0x4] ;  /* 0x0000040804067981 */ /* 0x000f28000c1e1900 */
[----:B------:R-:W5:Y:S04]  /*2ed0*/  LDG.E R8, desc[UR8][R4.64+0x8] ;  /* 0x0000080804087981 */ /* 0x000f68000c1e1900 */
[----:B------:R-:W5:Y:S04]  /*2ee0*/  LDG.E R10, desc[UR8][R4.64+0xc] ;  /* 0x00000c08040a7981 */ /* 0x000f68000c1e1900 */
[----:B------:R-:W5:Y:S04]  /*2ef0*/  LDG.E R12, desc[UR8][R4.64+0x10] ;  /* 0x00001008040c7981 */ /* 0x000f68000c1e1900 */
[----:B0-----:R-:W5:Y:S04]  /*2f00*/  LDG.E R15, desc[UR8][R4.64+0x14] ;  /* 0x00001408040f7981 */ /* 0x001f68000c1e1900 */
[----:B------:R-:W5:Y:S04]  /*2f10*/  LDG.E R17, desc[UR8][R4.64+0x18] ;  /* 0x0000180804117981 */ /* 0x000f68000c1e1900 */
[----:B-1----:R-:W5:Y:S01]  /*2f20*/  LDG.E R13, desc[UR8][R4.64+0x1c] ;  /* 0x00001c08040d7981 */ /* 0x002f62000c1e1900 */
[----:B------:R-:W-:Y:S01]  /*2f30*/  FMUL R45, R45, UR4 ;  /* 0x000000042d2d7c20 */ /* 0x000fe20008400000 */
[----:B------:R-:W-:Y:S01]  /*2f40*/  FMUL R9, R18, UR4 ;  /* 0x0000000412097c20 */ /* 0x000fe20008400000 */
[----:B------:R-:W-:Y:S01]  /*2f50*/  FMUL R23, R23, UR4 ;  /* 0x0000000417177c20 */ /* 0x000fe20008400000 */
[----:B--2---:R-:W-:Y:S01]  /*2f60*/  FMUL R3, R16, UR4 ;  /* 0x0000000410037c20 */ /* 0x004fe20008400000 */
[----:B------:R-:W-:Y:S01]  /*2f70*/  FMUL R21, R21, UR4 ;  /* 0x0000000415157c20 */ /* 0x000fe20008400000 */
[----:B------:R-:W-:Y:S01]  /*2f80*/  FMUL R14, R14, UR4 ;  /* 0x000000040e0e7c20 */ /* 0x000fe20008400000 */
[----:B------:R-:W-:Y:S01]  /*2f90*/  FMUL R48, R48, UR4 ;  /* 0x0000000430307c20 */ /* 0x000fe20008400000 */
[----:B---3--:R-:W-:Y:S01]  /*2fa0*/  FFMA R45, R0, UR5, R45 ;  /* 0x00000005002d7c23 */ /* 0x008fe2000800002d */
[----:B------:R-:W-:Y:S01]  /*2fb0*/  FMUL R0, R19, UR4 ;  /* 0x0000000413007c20 */ /* 0x000fe20008400000 */
[----:B----4-:R-:W-:-:S03]  /*2fc0*/  FFMA R9, R6, UR5, R9 ;  /* 0x0000000506097c23 */ /* 0x010fc60008000009 */
[----:B------:R-:W-:Y:S01]  /*2fd0*/  STG.E desc[UR8][R4.64], R45 ;  /* 0x0000002d04007986 */ /* 0x000fe2000c101908 */
[----:B-----5:R-:W-:-:S03]  /*2fe0*/  FFMA R23, R8, UR5, R23 ;  /* 0x0000000508177c23 */ /* 0x020fc60008000017 */
[----:B------:R-:W-:Y:S01]  /*2ff0*/  STG.E desc[UR8][R4.64+0x4], R9 ;  /* 0x0000040904007986 */ /* 0x000fe2000c101908 */
[----:B------:R-:W-:Y:S01]  /*3000*/  FFMA R11, R10, UR5, R3 ;  /* 0x000000050a0b7c23 */ /* 0x000fe20008000003 */
[----:B------:R-:W-:Y:S02]  /*3010*/  IMAD.WIDE R2, R7, 0x4, R4 ;  /* 0x0000000407027825 */ /* 0x000fe400078e0204 */
[----:B------:R-:W-:Y:S02]  /*3020*/  STG.E desc[UR8][R4.64+0x8], R23 ;  /* 0x0000081704007986 */ /* 0x000fe4000c101908 */
[----:B------:R-:W-:Y:S02]  /*3030*/  FFMA R21, R12, UR5, R21 ;  /* 0x000000050c157c23 */ /* 0x000fe40008000015 */
[----:B------:R-:W-:Y:S01]  /*3040*/  STG.E desc[UR8][R4.64+0xc], R11 ;  /* 0x00000c0b04007986 */ /* 0x000fe2000c101908 */
        /* <DEDUP_REMOVED lines=10> */
[----:B------:R-:W5:Y:S04]  /*30f0*/  LDG.E R8, desc[UR8][R2.64+0x8] ;  /* 0x0000080802087981 */ /* 0x000f68000c1e1900 */
[----:B------:R-:W5:Y:S04]  /*3100*/  LDG.E R12, desc[UR8][R2.64+0x10] ;  /* 0x00001008020c7981 */ /* 0x000f68000c1e1900 */
[----:B------:R-:W5:Y:S04]  /*3110*/  LDG.E R14, desc[UR8][R2.64+0x14] ;  /* 0x00001408020e7981 */ /* 0x000f68000c1e1900 */
[----:B------:R-:W5:Y:S04]  /*3120*/  LDG.E R16, desc[UR8][R2.64+0x18] ;  /* 0x0000180802107981 */ /* 0x000f68000c1e1900 */
[----:B------:R-:W5:Y:S01]  /*3130*/  LDG.E R18, desc[UR8][R2.64+0x1c] ;  /* 0x00001c0802127981 */ /* 0x000f62000c1e1900 */
[----:B0-----:R-:W-:Y:S01]  /*3140*/  FMUL R5, R46, UR4 ;  /* 0x000000042e057c20 */ /* 0x001fe20008400000 */
[----:B------:R-:W-:Y:S01]  /*3150*/  FMUL R53, R53, UR4 ;  /* 0x0000000435357c20 */ /* 0x000fe20008400000 */
[----:B------:R-:W-:Y:S01]  /*3160*/  FMUL R9, R44, UR4 ;  /* 0x000000042c097c20 */ /* 0x000fe20008400000 */
[----:B------:R-:W-:Y:S01]  /*3170*/  FMUL R51, R51, UR4 ;  /* 0x0000000433337c20 */ /* 0x000fe20008400000 */
[----:B------:R-:W-:Y:S01]  /*3180*/  FMUL R49, R49, UR4 ;  /* 0x0000000431317c20 */ /* 0x000fe20008400000 */
[----:B------:R-:W-:Y:S01]  /*3190*/  FMUL R47, R47, UR4 ;  /* 0x000000042f2f7c20 */ /* 0x000fe20008400000 */
[----:B------:R-:W-:Y:S01]  /*31a0*/  FMUL R15, R50, UR4 ;  /* 0x00000004320f7c20 */ /* 0x000fe20008400000 */
[----:B--2---:R-:W-:Y:S01]  /*31b0*/  FFMA R11, R10, UR5, R5 ;  /* 0x000000050a0b7c23 */ /* 0x004fe20008000005 */
[----:B------:R-:W-:Y:S01]  /*31c0*/  FMUL R5, R22, UR4 ;  /* 0x0000000416057c20 */ /* 0x000fe20008400000 */
[----:B---3--:R-:W-:Y:S01]  /*31d0*/  FFMA R53, R0, UR5, R53 ;  /* 0x0000000500357c23 */ /* 0x008fe20008000035 */
[----:B----4-:R-:W-:Y:S01]  /*31e0*/  FFMA R9, R6, UR5, R9 ;  /* 0x0000000506097c23 */ /* 0x010fe20008000009 */
[----:B-----5:R-:W-:Y:S01]  /*31f0*/  FFMA R51, R8, UR5, R51 ;  /* 0x0000000508337c23 */ /* 0x020fe20008000033 */
[----:B------:R-:W-:Y:S01]  /*3200*/  FFMA R49, R12, UR5, R49 ;  /* 0x000000050c317c23 */ /* 0x000fe20008000031 */
[----:B------:R-:W-:Y:S01]  /*3210*/  FFMA R13, R14, UR5, R5 ;  /* 0x000000050e0d7c23 */ /* 0x000fe20008000005 */
[----:B------:R-:W-:-:S04]  /*3220*/  IMAD.WIDE R4, R7, 0x4, R2 ;  /* 0x0000000407047825 */ /* 0x000fc800078e0202 */
[----:B------:R-:W-:Y:S01]  /*3230*/  FFMA R47, R16, UR5, R47 ;  /* 0x00000005102f7c23 */ /* 0x000fe2000800002f */
[----:B------:R-:W-:Y:S01]  /*3240*/  FFMA R15, R18, UR5, R15 ;  /* 0x00000005120f7c23 */ /* 0x000fe2000800000f */
[----:B------:R-:W-:Y:S04]  /*3250*/  STG.E desc[UR8][R2.64], R53 ;  /* 0x0000003502007986 */ /* 0x000fe8000c101908 */
[----:B------:R0:W-:Y:S04]  /*3260*/  STG.E desc[UR8][R2.64+0x4], R9 ;  /* 0x0000040902007986 */ /* 0x0001e8000c101908 */
[----:B------:R-:W-:Y:S04]  /*3270*/  STG.E desc[UR8][R2.64+0x8], R51 ;  /* 0x0000083302007986 */ /* 0x000fe8000c101908 */
[----:B------:R1:W-:Y:S04]  /*3280*/  STG.E desc[UR8][R2.64+0xc], R11 ;  /* 0x00000c0b02007986 */ /* 0x0003e8000c101908 */
[----:B------:R-:W-:Y:S04]  /*3290*/  STG.E desc[UR8][R2.64+0x10], R49 ;  /* 0x0000103102007986 */ /* 0x000fe8000c101908 */
[----:B------:R-:W-:Y:S04]  /*32a0*/  STG.E desc[UR8][R2.64+0x14], R13 ;  /* 0x0000140d02007986 */ /* 0x000fe8000c101908 */
[----:B------:R-:W-:Y:S04]  /*32b0*/  STG.E desc[UR8][R2.64+0x18], R47 ;  /* 0x0000182f02007986 */ /* 0x000fe8000c101908 */
[----:B------:R2:W-:Y:S04]  /*32c0*/  STG.E desc[UR8][R2.64+0x1c], R15 ;  /* 0x00001c0f02007986 */ /* 0x0005e8000c101908 */
[----:B------:R-:W3:Y:S04]  /*32d0*/  LDG.E R0, desc[UR8][R4.64] ;  /* 0x0000000804007981 */ /* 0x000ee8000c1e1900 */
[----:B------:R-:W4:Y:S04]  /*32e0*/  LDG.E R6, desc[UR8][R4.64+0x4] ;  /* 0x0000040804067981 */ /* 0x000f28000c1e1900 */
[----:B------:R-:W5:Y:S04]  /*32f0*/  LDG.E R8, desc[UR8][R4.64+0x8] ;  /* 0x0000080804087981 */ /* 0x000f68000c1e1900 */
[----:B0-----:R-:W5:Y:S04]  /*3300*/  LDG.E R9, desc[UR8][R4.64+0xc] ;  /* 0x00000c0804097981 */ /* 0x001f68000c1e1900 */
[----:B------:R-:W5:Y:S04]  /*3310*/  LDG.E R10, desc[UR8][R4.64+0x10] ;  /* 0x00001008040a7981 */ /* 0x000f68000c1e1900 */
[----:B-1----:R-:W5:Y:S04]  /*3320*/  LDG.E R11, desc[UR8][R4.64+0x14] ;  /* 0x00001408040b7981 */ /* 0x002f68000c1e1900 */
[----:B------:R-:W5:Y:S04]  /*3330*/  LDG.E R12, desc[UR8][R4.64+0x18] ;  /* 0x00001808040c7981 */ /* 0x000f68000c1e1900 */
[----:B------:R-:W5:Y:S01]  /*3340*/  LDG.E R14, desc[UR8][R4.64+0x1c] ;  /* 0x00001c08040e7981 */ /* 0x000f62000c1e1900 */
[----:B------:R-:W-:Y:S01]  /*3350*/  FMUL R55, R55, UR4 ;  /* 0x0000000437377c20 */ /* 0x000fe20008400000 */
[----:B------:R-:W-:Y:S01]  /*3360*/  FMUL R57, R57, UR4 ;  /* 0x0000000439397c20 */ /* 0x000fe20008400000 */
[----:B------:R-:W-:Y:S01]  /*3370*/  FMUL R59, R59, UR4 ;  /* 0x000000043b3b7c20 */ /* 0x000fe20008400000 */
[----:B------:R-:W-:Y:S01]  /*3380*/  FMUL R52, R52, UR4 ;  /* 0x0000000434347c20 */ /* 0x000fe20008400000 */
[----:B------:R-:W-:Y:S01]  /*3390*/  FMUL R61, R61, UR4 ;  /* 0x000000043d3d7c20 */ /* 0x000fe20008400000 */
[----:B------:R-:W-:Y:S01]  /*33a0*/  FMUL R54, R54, UR4 ;  /* 0x0000000436367c20 */ /* 0x000fe20008400000 */
[----:B------:R-:W-:Y:S01]  /*33b0*/  FMUL R63, R63, UR4 ;  /* 0x000000043f3f7c20 */ /* 0x000fe20008400000 */
[----:B--2---:R-:W-:Y:S01]  /*33c0*/  FMUL R3, R56, UR4 ;  /* 0x0000000438037c20 */ /* 0x004fe20008400000 */
[----:B---3--:R-:W-:Y:S01]  /*33d0*/  FFMA R55, R0, UR5, R55 ;  /* 0x0000000500377c23 */ /* 0x008fe20008000037 */
[----:B----4-:R-:W-:Y:S01]  /*33e0*/  FFMA R57, R6, UR5, R57 ;  /* 0x0000000506397c23 */ /* 0x010fe20008000039 */
[----:B-----5:R-:W-:Y:S01]  /*33f0*/  FFMA R59, R8, UR5, R59 ;  /* 0x00000005083b7c23 */ /* 0x020fe2000800003b */
[----:B------:R-:W-:Y:S01]  /*3400*/  FFMA R9, R9, UR5, R52 ;  /* 0x0000000509097c23 */ /* 0x000fe20008000034 */
[----:B------:R-:W-:Y:S01]  /*3410*/  FFMA R61, R10, UR5, R61 ;  /* 0x000000050a3d7c23 */ /* 0x000fe2000800003d */
[----:B------:R-:W-:Y:S01]  /*3420*/  FFMA R11, R11, UR5, R54 ;  /* 0x000000050b0b7c23 */ /* 0x000fe20008000036 */
[----:B------:R-:W-:Y:S01]  /*3430*/  FFMA R63, R12, UR5, R63 ;  /* 0x000000050c3f7c23 */ /* 0x000fe2000800003f */
[----:B------:R-:W-:Y:S01]  /*3440*/  FFMA R13, R14, UR5, R3 ;  /* 0x000000050e0d7c23 */ /* 0x000fe20008000003 */
[----:B------:R-:W-:Y:S01]  /*3450*/  IMAD.WIDE R2, R7, 0x4, R4 ;  /* 0x0000000407027825 */ /* 0x000fe200078e0204 */
[----:B------:R-:W-:Y:S04]  /*3460*/  STG.E desc[UR8][R4.64], R55 ;  /* 0x0000003704007986 */ /* 0x000fe8000c101908 */
[----:B------:R-:W-:Y:S04]  /*3470*/  STG.E desc[UR8][R4.64+0x4], R57 ;  /* 0x0000043904007986 */ /* 0x000fe8000c101908 */
[----:B------:R-:W-:Y:S04]  /*3480*/  STG.E desc[UR8][R4.64+0x8], R59 ;  /* 0x0000083b04007986 */ /* 0x000fe8000c101908 */
[----:B------:R-:W-:Y:S04]  /*3490*/  STG.E desc[UR8][R4.64+0xc], R9 ;  /* 0x00000c0904007986 */ /* 0x000fe8000c101908 */
[----:B------:R-:W-:Y:S04]  /*34a0*/  STG.E desc[UR8][R4.64+0x10], R61 ;  /* 0x0000103d04007986 */ /* 0x000fe8000c101908 */
[----:B------:R-:W-:Y:S04]  /*34b0*/  STG.E desc[UR8][R4.64+0x14], R11 ;  /* 0x0000140b04007986 */ /* 0x000fe8000c101908 */
        /* <DEDUP_REMOVED lines=10> */
[----:B------:R-:W-:Y:S01]  /*3560*/  FMUL R65, R65, UR4 ;  /* 0x0000000441417c20 */ /* 0x000fe20008400000 */
[----:B0-----:R-:W-:Y:S01]  /*3570*/  FMUL R5, R60, UR4 ;  /* 0x000000043c057c20 */ /* 0x001fe20008400000 */
[----:B------:R-:W-:Y:S01]  /*3580*/  FMUL R9, R58, UR4 ;  /* 0x000000043a097c20 */ /* 0x000fe20008400000 */
[----:B------:R-:W-:Y:S01]  /*3590*/  FMUL R67, R67, UR4 ;  /* 0x0000000443437c20 */ /* 0x000fe20008400000 */
[----:B------:R-:W-:Y:S01]  /*35a0*/  FMUL R69, R69, UR4 ;  /* 0x0000000445457c20 */ /* 0x000fe20008400000 */
[----:B------:R-:W-:Y:S01]  /*35b0*/  FMUL R17, R70, UR4 ;  /* 0x0000000446117c20 */ /* 0x000fe20008400000 */
[----:B--2---:R-:W-:Y:S01]  /*35c0*/  FFMA R65, R0, UR5, R65 ;  /* 0x0000000500417c23 */ /* 0x004fe20008000041 */
[----:B------:R-:W-:Y:S01]  /*35d0*/  FMUL R0, R71, UR4 ;  /* 0x0000000447007c20 */ /* 0x000fe20008400000 */
[----:B---3--:R-:W-:Y:S01]  /*35e0*/  FFMA R11, R10, UR5, R5 ;  /* 0x000000050a0b7c23 */ /* 0x008fe20008000005 */
[----:B------:R-:W-:Y:S01]  /*35f0*/  FMUL R5, R62, UR4 ;  /* 0x000000043e057c20 */ /* 0x000fe20008400000 */
        /* <DEDUP_REMOVED lines=79> */
[----:B------:R-:W-:Y:S01]  /*3af0*/  STG.E desc[UR8][R2.64+0x1c], R13 ;  /* 0x00001c0d02007986 */ /* 0x000fe2000c101908 */
[----:B------:R-:W-:Y:S05]  /*3b00*/  EXIT ;  /* 0x000000000000794d */ /* 0x000fea0003800000 */
.L_x_2:
[----:B------:R-:W-:-:S00]  /*3b10*/  BRA `(.L_x_2) ;  /* 0xfffffffc00fc7947 */ /* 0x000fc0000383ffff */
[----:B------:R-:W-:-:S00]  /*3b20*/  NOP ;  /* 0x0000000000007918 */ /* 0x000fc00000000000 */
        /* <DEDUP_REMOVED lines=13> */
.L_x_3:


//--------------------- .nv.shared._Z9matrixMulPKfS0_Pfiiiff --------------------------
	.section	.nv.shared._Z9matrixMulPKfS0_Pfiiiff,"aw",@nobits
	.sectionflags	@""
	.align	4
.nv.shared._Z9matrixMulPKfS0_Pfiiiff:
	.zero		9248


//--------------------- .nv.shared.reserved.0     --------------------------
	.section	.nv.shared.reserved.0,"aw",@nobits
	.weak		__nv_reservedSMEM_offset_0_alias
	.size		__nv_reservedSMEM_offset_0_alias, 0, 64
	.other		__nv_reservedSMEM_offset_0_alias,@"STO_CUDA_RESERVED_SHARED STV_DEFAULT"
__nv_reservedSMEM_offset_0_alias:
	.zero		0
	.zero		64


//--------------------- .nv.constant0._Z9matrixMulPKfS0_Pfiiiff --------------------------
	.section	.nv.constant0._Z9matrixMulPKfS0_Pfiiiff,"a",@progbits
	.sectionflags	@""
	.align	4
.nv.constant0._Z9matrixMulPKfS0_Pfiiiff:
	.zero		940


//--------------------- SYMBOLS --------------------------

	.type		.nv.reservedSmem.offset0,@object
	.size		.nv.reservedSmem.offset0,0x4
	.type		.nv.reservedSmem.cap,@object
	.size		.nv.reservedSmem.cap,0x4
